// auto-generated by cutlass_sweep.gemm — config: {"arch": "sm_90", "cluster_m": 1, "cluster_n": 1, "dtype": "e5m2", "dtype_b": "e5m2", "layout": "nt", "stages": 7, "tile_k": 32, "tile_m": 128, "tile_n": 64}
#include "cutlass/cutlass.h"
#include "cutlass/gemm/collective/collective_builder.hpp"
#include "cutlass/gemm/device/gemm_universal_adapter.h"
#include "cutlass/gemm/kernel/gemm_universal.hpp"
#include "cutlass/epilogue/collective/collective_builder.hpp"

using ElemA = cutlass::float_e5m2_t;
using ElemB = cutlass::float_e5m2_t;
using ElemCD = cutlass::float_e5m2_t;
using Acc  = float;
using TileShape    = cute::Shape<cute::_128, cute::_64, cute::_32>;
using ClusterShape = cute::Shape<cute::_1, cute::_1, cute::_1>;

using CollectiveEpilogue = typename cutlass::epilogue::collective::CollectiveBuilder<
    cutlass::arch::Sm90, cutlass::arch::OpClassTensorOp,
    TileShape, ClusterShape,
    cutlass::epilogue::collective::EpilogueTileAuto,
    Acc, Acc,
    ElemCD, cutlass::layout::RowMajor, 128 / cutlass::sizeof_bits<ElemCD>::value,
    ElemCD, cutlass::layout::RowMajor, 128 / cutlass::sizeof_bits<ElemCD>::value,
    cutlass::epilogue::collective::EpilogueScheduleAuto
  >::CollectiveOp;

using CollectiveMainloop = typename cutlass::gemm::collective::CollectiveBuilder<
    cutlass::arch::Sm90, cutlass::arch::OpClassTensorOp,
    ElemA, cutlass::layout::RowMajor, 128 / cutlass::sizeof_bits<ElemA>::value,
    ElemB, cutlass::layout::ColumnMajor, 128 / cutlass::sizeof_bits<ElemB>::value,
    Acc,
    TileShape, ClusterShape,
    cutlass::gemm::collective::StageCount<7>,
    cutlass::gemm::collective::KernelScheduleAuto
  >::CollectiveOp;

using GemmKernel = cutlass::gemm::kernel::GemmUniversal<
    cute::Shape<int,int,int,int>,
    CollectiveMainloop,
    CollectiveEpilogue
>;
using Gemm = cutlass::gemm::device::GemmUniversalAdapter<GemmKernel>;

// Force the device kernel symbol into the cubin without needing a host main.
auto* _anchor = &cutlass::device_kernel<GemmKernel>;


// ===== COMPILED SASS (sm_90a) =====

	.target	sm_90a

	.elftype	@"ET_EXEC"


//--------------------- .note.nv.tkinfo           --------------------------
	.section	.note.nv.tkinfo,"",@"SHT_NOTE"
	.sectionflags	@"SHF_NOTE_NV_TKINFO"
	.tkinfo
        /*0018*/ 	.word	0x00000002
        /*0030*/ 	.string	""
        /*0030*/ 	.string	"ptxas"
        /*0030*/ 	.string	"Cuda compilation tools, release 13.0, V13.0.88"
        /*0030*/ 	.string	"Build cuda_13.0.r13.0/compiler.36424714_0"
        /*0030*/ 	.string	"-arch sm_90a -m 64 "



//--------------------- .note.nv.cuinfo           --------------------------
	.section	.note.nv.cuinfo,"",@"SHT_NOTE"
	.sectionflags	@"SHF_NOTE_NV_CUINFO"
        /*0018*/ 	.short	0x0002
        /*001a*/ 	.short	0x005a
        /*001c*/ 	.short	0x0082
	.zero		2


//--------------------- .nv.info                  --------------------------
	.section	.nv.info,"",@"SHT_CUDA_INFO"
	.align	4


	//----- nvinfo : EIATTR_REGCOUNT
	.align		4
        /*0000*/ 	.byte	0x04, 0x2f
        /*0002*/ 	.short	(.L_12 - .L_11)
	.align		4
.L_11:
        /*0004*/ 	.word	index@(_ZN7cutlass13device_kernelINS_4gemm6kernel13GemmUniversalIN4cute5tupleIJiiiiEEENS1_10collective13CollectiveMmaINS1_37MainloopSm90TmaGmmaWarpSpecializedFP8ILi7ENS5_IJNS4_1CILi1EEESB_SB_EEENS1_35KernelTmaWarpSpecializedCooperativeEEENS5_IJNSA_ILi128EEENSA_ILi64EEENSA_ILi32EEEEEENS_12float_e5m2_tENS5_IJlSB_lEEESJ_SK_NS4_8TiledMMAINS4_8MMA_AtomIJNS4_4SM904GMMA30MMA_64x64x32_F32E5M2E5M2_SS_TNILNSO_7ScaleInE1ELSQ_1EEEEEENS4_6LayoutINS5_IJNSA_ILi2EEESB_SB_EEENS5_IJSB_NSA_ILi0EEESW_EEEEENS5_IJNS4_10UnderscoreESZ_SZ_EEEEENS4_13SM90_TMA_LOADENS4_14ComposedLayoutINS4_7SwizzleILi1ELi4ELi3EEENS4_18smem_ptr_flag_bitsILi8EEENST_INS5_IJNSA_ILi8EEESH_EEENS5_IJSH_SB_EEEEEEEvNS4_8identityES12_S1C_vS1D_EENS_8epilogue10collective6detail29Sm90TmaWarpSpecializedAdapterINS1G_15DefaultEpilogueISJ_SK_SK_NS1F_6thread17LinearCombinationISJ_Li1EffLNS1K_9ScaleType4KindE0ELNS_15FloatRoundStyleE2ESJ_EENS1_15EpilogueDefaultEEEEEvvEEEEvNT_6ParamsE)
        /*0008*/ 	.word	0x000000a8


	//----- nvinfo : EIATTR_FRAME_SIZE
	.align		4
.L_12:
        /*000c*/ 	.byte	0x04, 0x11
        /*000e*/ 	.short	(.L_14 - .L_13)
	.align		4
.L_13:
        /*0010*/ 	.word	index@(_ZN7cutlass13device_kernelINS_4gemm6kernel13GemmUniversalIN4cute5tupleIJiiiiEEENS1_10collective13CollectiveMmaINS1_37MainloopSm90TmaGmmaWarpSpecializedFP8ILi7ENS5_IJNS4_1CILi1EEESB_SB_EEENS1_35KernelTmaWarpSpecializedCooperativeEEENS5_IJNSA_ILi128EEENSA_ILi64EEENSA_ILi32EEEEEENS_12float_e5m2_tENS5_IJlSB_lEEESJ_SK_NS4_8TiledMMAINS4_8MMA_AtomIJNS4_4SM904GMMA30MMA_64x64x32_F32E5M2E5M2_SS_TNILNSO_7ScaleInE1ELSQ_1EEEEEENS4_6LayoutINS5_IJNSA_ILi2EEESB_SB_EEENS5_IJSB_NSA_ILi0EEESW_EEEEENS5_IJNS4_10UnderscoreESZ_SZ_EEEEENS4_13SM90_TMA_LOADENS4_14ComposedLayoutINS4_7SwizzleILi1ELi4ELi3EEENS4_18smem_ptr_flag_bitsILi8EEENST_INS5_IJNSA_ILi8EEESH_EEENS5_IJSH_SB_EEEEEEEvNS4_8identityES12_S1C_vS1D_EENS_8epilogue10collective6detail29Sm90TmaWarpSpecializedAdapterINS1G_15DefaultEpilogueISJ_SK_SK_NS1F_6thread17LinearCombinationISJ_Li1EffLNS1K_9ScaleType4KindE0ELNS_15FloatRoundStyleE2ESJ_EENS1_15EpilogueDefaultEEEEEvvEEEEvNT_6ParamsE)
        /*0014*/ 	.word	0x00000000


	//----- nvinfo : EIATTR_MIN_STACK_SIZE
	.align		4
.L_14:
        /*0018*/ 	.byte	0x04, 0x12
        /*001a*/ 	.short	(.L_16 - .L_15)
	.align		4
.L_15:
        /*001c*/ 	.word	index@(_ZN7cutlass13device_kernelINS_4gemm6kernel13GemmUniversalIN4cute5tupleIJiiiiEEENS1_10collective13CollectiveMmaINS1_37MainloopSm90TmaGmmaWarpSpecializedFP8ILi7ENS5_IJNS4_1CILi1EEESB_SB_EEENS1_35KernelTmaWarpSpecializedCooperativeEEENS5_IJNSA_ILi128EEENSA_ILi64EEENSA_ILi32EEEEEENS_12float_e5m2_tENS5_IJlSB_lEEESJ_SK_NS4_8TiledMMAINS4_8MMA_AtomIJNS4_4SM904GMMA30MMA_64x64x32_F32E5M2E5M2_SS_TNILNSO_7ScaleInE1ELSQ_1EEEEEENS4_6LayoutINS5_IJNSA_ILi2EEESB_SB_EEENS5_IJSB_NSA_ILi0EEESW_EEEEENS5_IJNS4_10UnderscoreESZ_SZ_EEEEENS4_13SM90_TMA_LOADENS4_14ComposedLayoutINS4_7SwizzleILi1ELi4ELi3EEENS4_18smem_ptr_flag_bitsILi8EEENST_INS5_IJNSA_ILi8EEESH_EEENS5_IJSH_SB_EEEEEEEvNS4_8identityES12_S1C_vS1D_EENS_8epilogue10collective6detail29Sm90TmaWarpSpecializedAdapterINS1G_15DefaultEpilogueISJ_SK_SK_NS1F_6thread17LinearCombinationISJ_Li1EffLNS1K_9ScaleType4KindE0ELNS_15FloatRoundStyleE2ESJ_EENS1_15EpilogueDefaultEEEEEvvEEEEvNT_6ParamsE)
        /*0020*/ 	.word	0x00000000
.L_16:


//--------------------- .nv.compat                --------------------------
	.section	.nv.compat,"",@"SHT_CUDA_COMPAT_INFO"
	.align	4
        /*0000*/ 	.byte	0x02, 0x09, 0x01, 0x00, 0x02, 0x02, 0x04, 0x00, 0x02, 0x05, 0x05, 0x00, 0x03, 0x07, 0x01, 0x01
        /*0010*/ 	.byte	0x02, 0x03, 0x01, 0x00, 0x02, 0x06, 0x01, 0x00, 0x04, 0x0b, 0x08, 0x00, 0x00, 0x00, 0x00, 0x00
        /*0020*/ 	.byte	0x00, 0x00, 0x00, 0x00


//--------------------- .nv.info._ZN7cutlass13device_kernelINS_4gemm6kernel13GemmUniversalIN4cute5tupleIJiiiiEEENS1_10collective13CollectiveMmaINS1_37MainloopSm90TmaGmmaWarpSpecializedFP8ILi7ENS5_IJNS4_1CILi1EEESB_SB_EEENS1_35KernelTmaWarpSpecializedCooperativeEEENS5_IJNSA_ILi128EEENSA_ILi64EEENSA_ILi32EEEEEENS_12float_e5m2_tENS5_IJlSB_lEEESJ_SK_NS4_8TiledMMAINS4_8MMA_AtomIJNS4_4SM904GMMA30MMA_64x64x32_F32E5M2E5M2_SS_TNILNSO_7ScaleInE1ELSQ_1EEEEEENS4_6LayoutINS5_IJNSA_ILi2EEESB_SB_EEENS5_IJSB_NSA_ILi0EEESW_EEEEENS5_IJNS4_10UnderscoreESZ_SZ_EEEEENS4_13SM90_TMA_LOADENS4_14ComposedLayoutINS4_7SwizzleILi1ELi4ELi3EEENS4_18smem_ptr_flag_bitsILi8EEENST_INS5_IJNSA_ILi8EEESH_EEENS5_IJSH_SB_EEEEEEEvNS4_8identityES12_S1C_vS1D_EENS_8epilogue10collective6detail29Sm90TmaWarpSpecializedAdapterINS1G_15DefaultEpilogueISJ_SK_SK_NS1F_6thread17LinearCombinationISJ_Li1EffLNS1K_9ScaleType4KindE0ELNS_15FloatRoundStyleE2ESJ_EENS1_15EpilogueDefaultEEEEEvvEEEEvNT_6ParamsE --------------------------
	.section	.nv.info._ZN7cutlass13device_kernelINS_4gemm6kernel13GemmUniversalIN4cute5tupleIJiiiiEEENS1_10collective13CollectiveMmaINS1_37MainloopSm90TmaGmmaWarpSpecializedFP8ILi7ENS5_IJNS4_1CILi1EEESB_SB_EEENS1_35KernelTmaWarpSpecializedCooperativeEEENS5_IJNSA_ILi128EEENSA_ILi64EEENSA_ILi32EEEEEENS_12float_e5m2_tENS5_IJlSB_lEEESJ_SK_NS4_8TiledMMAINS4_8MMA_AtomIJNS4_4SM904GMMA30MMA_64x64x32_F32E5M2E5M2_SS_TNILNSO_7ScaleInE1ELSQ_1EEEEEENS4_6LayoutINS5_IJNSA_ILi2EEESB_SB_EEENS5_IJSB_NSA_ILi0EEESW_EEEEENS5_IJNS4_10UnderscoreESZ_SZ_EEEEENS4_13SM90_TMA_LOADENS4_14ComposedLayoutINS4_7SwizzleILi1ELi4ELi3EEENS4_18smem_ptr_flag_bitsILi8EEENST_INS5_IJNSA_ILi8EEESH_EEENS5_IJSH_SB_EEEEEEEvNS4_8identityES12_S1C_vS1D_EENS_8epilogue10collective6detail29Sm90TmaWarpSpecializedAdapterINS1G_15DefaultEpilogueISJ_SK_SK_NS1F_6thread17LinearCombinationISJ_Li1EffLNS1K_9ScaleType4KindE0ELNS_15FloatRoundStyleE2ESJ_EENS1_15EpilogueDefaultEEEEEvvEEEEvNT_6ParamsE,"",@"SHT_CUDA_INFO"
	.sectionflags	@""
	.align	4


	//----- nvinfo : EIATTR_CUDA_API_VERSION
	.align		4
        /*0000*/ 	.byte	0x04, 0x37
        /*0002*/ 	.short	(.L_18 - .L_17)
.L_17:
        /*0004*/ 	.word	0x00000082


	//----- nvinfo : EIATTR_KPARAM_INFO
	.align		4
.L_18:
        /*0008*/ 	.byte	0x04, 0x17
        /*000a*/ 	.short	(.L_20 - .L_19)
.L_19:
        /*000c*/ 	.word	0x00000000
        /*0010*/ 	.short	0x0000
        /*0012*/ 	.short	0x0070
        /*0014*/ 	.byte	0x00, 0xf0, 0x01, 0x10


	//----- nvinfo : EIATTR_SPARSE_MMA_MASK
	.align		4
.L_20:
        /*0018*/ 	.byte	0x03, 0x50
        /*001a*/ 	.short	0x0000


	//----- nvinfo : EIATTR_MAXREG_COUNT
	.align		4
        /*001c*/ 	.byte	0x03, 0x1b
        /*001e*/ 	.short	0x00a8


	//----- nvinfo : EIATTR_NUM_BARRIERS
	.align		4
        /*0020*/ 	.byte	0x02, 0x4c
        /*0022*/ 	.byte	0x01
	.zero		1


	//----- nvinfo : EIATTR_MERCURY_ISA_VERSION
	.align		4
        /*0024*/ 	.byte	0x03, 0x5f
        /*0026*/ 	.short	0x0101


	//----- nvinfo : EIATTR_INT_WARP_WIDE_INSTR_OFFSETS
	.align		4
        /*0028*/ 	.byte	0x04, 0x31
        /*002a*/ 	.short	(.L_22 - .L_21)


	//   ....[0]....
.L_21:
        /*002c*/ 	.word	0x00000400


	//   ....[1]....
        /*0030*/ 	.word	0x00000410


	//   ....[2]....
        /*0034*/ 	.word	0x00000520


	//----- nvinfo : EIATTR_COOP_GROUP_MASK_REGIDS
	.align		4
.L_22:
        /*0038*/ 	.byte	0x04, 0x29
        /*003a*/ 	.short	(.L_24 - .L_23)


	//   ....[0]....
.L_23:
        /*003c*/ 	.word	0xffffffff


	//   ....[1]....
        /*0040*/ 	.word	0xffffffff


	//   ....[2]....
        /*0044*/ 	.word	0xffffffff


	//   ....[3]....
        /*0048*/ 	.word	0xffffffff


	//   ....[4]....
        /*004c*/ 	.word	0xffffffff


	//----- nvinfo : EIATTR_COOP_GROUP_INSTR_OFFSETS
	.align		4
.L_24:
        /*0050*/ 	.byte	0x04, 0x28
        /*0052*/ 	.short	(.L_26 - .L_25)


	//   ....[0]....
.L_25:
        /*0054*/ 	.word	0x00000060


	//   ....[1]....
        /*0058*/ 	.word	0x00000070


	//   ....[2]....
        /*005c*/ 	.word	0x00000130


	//   ....[3]....
        /*0060*/ 	.word	0x00000320


	//   ....[4]....
        /*0064*/ 	.word	0x00001040


	//----- nvinfo : EIATTR_REG_RECONFIG
	.align		4
.L_26:
        /*0068*/ 	.byte	0x01, 0x54
	.zero		2


	//----- nvinfo : EIATTR_MBARRIER_INSTR_OFFSETS
	.align		4
        /*006c*/ 	.byte	0x04, 0x39
        /*006e*/ 	.short	(.L_28 - .L_27)


	//   ....[0]....
.L_27:
        /*0070*/ 	.word	0x00000230
        /*0074*/ 	.word	0x000000ff
        /*0078*/ 	.word	0x00000000
        /*007c*/ 	.short	0x0100
        /*007e*/ 	.byte	0x08
	.zero		1


	//   ....[1]....
        /*0080*/ 	.word	0x00000240
        /*0084*/ 	.word	0x000000ff
        /*0088*/ 	.word	0x00000038
        /*008c*/ 	.short	0x0100
        /*008e*/ 	.byte	0x08
	.zero		1


	//   ....[2]....
        /*0090*/ 	.word	0x00000250
        /*0094*/ 	.word	0x000000ff
        /*0098*/ 	.word	0x00000008
        /*009c*/ 	.short	0x0100
        /*009e*/ 	.byte	0x08
	.zero		1


	//   ....[3]....
        /*00a0*/ 	.word	0x00000260
        /*00a4*/ 	.word	0x000000ff
        /*00a8*/ 	.word	0x00000040
        /*00ac*/ 	.short	0x0100
        /*00ae*/ 	.byte	0x08
	.zero		1


	//   ....[4]....
        /*00b0*/ 	.word	0x00000270
        /*00b4*/ 	.word	0x000000ff
        /*00b8*/ 	.word	0x00000010
        /*00bc*/ 	.short	0x0100
        /*00be*/ 	.byte	0x08
	.zero		1


	//   ....[5]....
        /*00c0*/ 	.word	0x00000280
        /*00c4*/ 	.word	0x000000ff
        /*00c8*/ 	.word	0x00000048
        /*00cc*/ 	.short	0x0100
        /*00ce*/ 	.byte	0x08
	.zero		1


	//   ....[6]....
        /*00d0*/ 	.word	0x00000290
        /*00d4*/ 	.word	0x000000ff
        /*00d8*/ 	.word	0x00000018
        /*00dc*/ 	.short	0x0100
        /*00de*/ 	.byte	0x08
	.zero		1


	//   ....[7]....
        /*00e0*/ 	.word	0x000002a0
        /*00e4*/ 	.word	0x000000ff
        /*00e8*/ 	.word	0x00000050
        /*00ec*/ 	.short	0x0100
        /*00ee*/ 	.byte	0x08
	.zero		1


	//   ....[8]....
        /*00f0*/ 	.word	0x000002b0
        /*00f4*/ 	.word	0x000000ff
        /*00f8*/ 	.word	0x00000020
        /*00fc*/ 	.short	0x0100
        /*00fe*/ 	.byte	0x08
	.zero		1


	//   ....[9]....
        /*0100*/ 	.word	0x000002c0
        /*0104*/ 	.word	0x000000ff
        /*0108*/ 	.word	0x00000058
        /*010c*/ 	.short	0x0100
        /*010e*/ 	.byte	0x08
	.zero		1


	//   ....[10]....
        /*0110*/ 	.word	0x000002d0
        /*0114*/ 	.word	0x000000ff
        /*0118*/ 	.word	0x00000028
        /*011c*/ 	.short	0x0100
        /*011e*/ 	.byte	0x08
	.zero		1


	//   ....[11]....
        /*0120*/ 	.word	0x000002e0
        /*0124*/ 	.word	0x000000ff
        /*0128*/ 	.word	0x00000060
        /*012c*/ 	.short	0x0100
        /*012e*/ 	.byte	0x08
	.zero		1


	//   ....[12]....
        /*0130*/ 	.word	0x000002f0
        /*0134*/ 	.word	0x000000ff
        /*0138*/ 	.word	0x00000030
        /*013c*/ 	.short	0x0100
        /*013e*/ 	.byte	0x08
	.zero		1


	//   ....[13]....
        /*0140*/ 	.word	0x00000300
        /*0144*/ 	.word	0x000000ff
        /*0148*/ 	.word	0x00000068
        /*014c*/ 	.short	0x0100
        /*014e*/ 	.byte	0x08
	.zero		1


	//   ....[14]....
        /*0150*/ 	.word	0x00000590
        /*0154*/ 	.word	0x000000ff
        /*0158*/ 	.word	0x00000080
        /*015c*/ 	.short	0x0100
        /*015e*/ 	.byte	0x06
	.zero		1


	//   ....[15]....
        /*0160*/ 	.word	0x000005f0
        /*0164*/ 	.word	0x000000ff
        /*0168*/ 	.word	0x00000088
        /*016c*/ 	.short	0x0100
        /*016e*/ 	.byte	0x06
	.zero		1


	//   ....[16]....
        /*0170*/ 	.word	0x00001370
        /*0174*/ 	.word	0x000000ff
        /*0178*/ 	.word	0x00000000
        /*017c*/ 	.short	0x010a
        /*017e*/ 	.byte	0x06
	.zero		1


	//   ....[17]....
        /*0180*/ 	.word	0x000013b0
        /*0184*/ 	.word	0x000000ff
        /*0188*/ 	.word	0x00000000
        /*018c*/ 	.short	0x010a
        /*018e*/ 	.byte	0x06
	.zero		1


	//   ....[18]....
        /*0190*/ 	.word	0x00001990
        /*0194*/ 	.word	0x000000ff
        /*0198*/ 	.word	0x00000000
        /*019c*/ 	.short	0x010a
        /*019e*/ 	.byte	0x0c
	.zero		1


	//   ....[19]....
        /*01a0*/ 	.word	0x000019d0
        /*01a4*/ 	.word	0x000000ff
        /*01a8*/ 	.word	0x00000000
        /*01ac*/ 	.short	0x010a
        /*01ae*/ 	.byte	0x0c
	.zero		1


	//   ....[20]....
        /*01b0*/ 	.word	0x00001db0
        /*01b4*/ 	.word	0x000000ff
        /*01b8*/ 	.word	0x00000000
        /*01bc*/ 	.short	0x0101
        /*01be*/ 	.byte	0x08
	.zero		1


	//   ....[21]....
        /*01c0*/ 	.word	0x00002220
        /*01c4*/ 	.word	0x000000ff
        /*01c8*/ 	.word	0x00000000
        /*01cc*/ 	.short	0x0101
        /*01ce*/ 	.byte	0x06
	.zero		1


	//   ....[22]....
        /*01d0*/ 	.word	0x00005be0
        /*01d4*/ 	.word	0x00000012
        /*01d8*/ 	.word	0x00000038
        /*01dc*/ 	.short	0x010a
        /*01de*/ 	.byte	0x3f
	.zero		1


	//   ....[23]....
        /*01e0*/ 	.word	0x00005fc0
        /*01e4*/ 	.word	0x00000008
        /*01e8*/ 	.word	0x00000088
        /*01ec*/ 	.short	0x0101
        /*01ee*/ 	.byte	0x3f
	.zero		1


	//   ....[24]....
        /*01f0*/ 	.word	0x000066d0
        /*01f4*/ 	.word	0x00000005
        /*01f8*/ 	.word	0x00000000
        /*01fc*/ 	.short	0x010a
        /*01fe*/ 	.byte	0x3f
	.zero		1


	//   ....[25]....
        /*0200*/ 	.word	0x00006750
        /*0204*/ 	.word	0x00000007
        /*0208*/ 	.word	0x00000000
        /*020c*/ 	.short	0x010a
        /*020e*/ 	.byte	0x3f
	.zero		1


	//   ....[26]....
        /*0210*/ 	.word	0x000067e0
        /*0214*/ 	.word	0x00000006
        /*0218*/ 	.word	0x00000000
        /*021c*/ 	.short	0x010a
        /*021e*/ 	.byte	0x3f
	.zero		1


	//   ....[27]....
        /*0220*/ 	.word	0x00006870
        /*0224*/ 	.word	0x00000009
        /*0228*/ 	.word	0x00000000
        /*022c*/ 	.short	0x010a
        /*022e*/ 	.byte	0x3f
	.zero		1


	//   ....[28]....
        /*0230*/ 	.word	0x00006900
        /*0234*/ 	.word	0x00000008
        /*0238*/ 	.word	0x00000000
        /*023c*/ 	.short	0x010a
        /*023e*/ 	.byte	0x3f
	.zero		1


	//   ....[29]....
        /*0240*/ 	.word	0x00006990
        /*0244*/ 	.word	0x0000000b
        /*0248*/ 	.word	0x00000000
        /*024c*/ 	.short	0x010a
        /*024e*/ 	.byte	0x3f
	.zero		1


	//   ....[30]....
        /*0250*/ 	.word	0x00006a20
        /*0254*/ 	.word	0x00000003
        /*0258*/ 	.word	0x00000000
        /*025c*/ 	.short	0x010a
        /*025e*/ 	.byte	0x3f
	.zero		1


	//   ....[31]....
        /*0260*/ 	.word	0x00006a90
        /*0264*/ 	.word	0x00000007
        /*0268*/ 	.word	0x00000000
        /*026c*/ 	.short	0x010a
        /*026e*/ 	.byte	0x3f
	.zero		1


	//   ....[32]....
        /*0270*/ 	.word	0x00006af0
        /*0274*/ 	.word	0x00000008
        /*0278*/ 	.word	0x00000000
        /*027c*/ 	.short	0x010a
        /*027e*/ 	.byte	0x3f
	.zero		1


	//   ....[33]....
        /*0280*/ 	.word	0x00006bc0
        /*0284*/ 	.word	0x00000012
        /*0288*/ 	.word	0x00000038
        /*028c*/ 	.short	0x010a
        /*028e*/ 	.byte	0x3f
	.zero		1


	//   ....[34]....
        /*0290*/ 	.word	0x00006ca0
        /*0294*/ 	.word	0x00000005
        /*0298*/ 	.word	0x00000000
        /*029c*/ 	.short	0x010a
        /*029e*/ 	.byte	0x3f
	.zero		1


	//   ....[35]....
        /*02a0*/ 	.word	0x00006cf0
        /*02a4*/ 	.word	0x00000007
        /*02a8*/ 	.word	0x00000000
        /*02ac*/ 	.short	0x010a
        /*02ae*/ 	.byte	0x3f
	.zero		1


	//   ....[36]....
        /*02b0*/ 	.word	0x00006d40
        /*02b4*/ 	.word	0x00000006
        /*02b8*/ 	.word	0x00000000
        /*02bc*/ 	.short	0x010a
        /*02be*/ 	.byte	0x3f
	.zero		1


	//   ....[37]....
        /*02c0*/ 	.word	0x00006d90
        /*02c4*/ 	.word	0x00000009
        /*02c8*/ 	.word	0x00000000
        /*02cc*/ 	.short	0x010a
        /*02ce*/ 	.byte	0x3f
	.zero		1


	//   ....[38]....
        /*02d0*/ 	.word	0x00006de0
        /*02d4*/ 	.word	0x00000008
        /*02d8*/ 	.word	0x00000000
        /*02dc*/ 	.short	0x010a
        /*02de*/ 	.byte	0x3f
	.zero		1


	//   ....[39]....
        /*02e0*/ 	.word	0x00006e30
        /*02e4*/ 	.word	0x0000000b
        /*02e8*/ 	.word	0x00000000
        /*02ec*/ 	.short	0x010a
        /*02ee*/ 	.byte	0x3f
	.zero		1


	//----- nvinfo : EIATTR_NUM_MBARRIERS
	.align		4
.L_28:
        /*02f0*/ 	.byte	0x03, 0x38
        /*02f2*/ 	.short	0x0010


	//----- nvinfo : EIATTR_EXIT_INSTR_OFFSETS
	.align		4
        /*02f4*/ 	.byte	0x04, 0x1c
        /*02f6*/ 	.short	(.L_30 - .L_29)


	//   ....[0]....
.L_29:
        /*02f8*/ 	.word	0x00000640


	//   ....[1]....
        /*02fc*/ 	.word	0x00000f10


	//   ....[2]....
        /*0300*/ 	.word	0x00005240


	//   ....[3]....
        /*0304*/ 	.word	0x00005880


	//   ....[4]....
        /*0308*/ 	.word	0x00006a70


	//----- nvinfo : EIATTR_MAX_THREADS
	.align		4
.L_30:
        /*030c*/ 	.byte	0x04, 0x05
        /*030e*/ 	.short	(.L_32 - .L_31)
.L_31:
        /*0310*/ 	.word	0x00000180
        /*0314*/ 	.word	0x00000001
        /*0318*/ 	.word	0x00000001


	//----- nvinfo : EIATTR_CRS_STACK_SIZE
	.align		4
.L_32:
        /*031c*/ 	.byte	0x04, 0x1e
        /*031e*/ 	.short	(.L_34 - .L_33)
.L_33:
        /*0320*/ 	.word	0x00000000


	//----- nvinfo : EIATTR_CBANK_PARAM_SIZE
	.align		4
.L_34:
        /*0324*/ 	.byte	0x03, 0x19
        /*0326*/ 	.short	0x0470


	//----- nvinfo : EIATTR_PARAM_CBANK
	.align		4
        /*0328*/ 	.byte	0x04, 0x0a
        /*032a*/ 	.short	(.L_36 - .L_35)
	.align		4
.L_35:
        /*032c*/ 	.word	index@(.nv.constant0._ZN7cutlass13device_kernelINS_4gemm6kernel13GemmUniversalIN4cute5tupleIJiiiiEEENS1_10collective13CollectiveMmaINS1_37MainloopSm90TmaGmmaWarpSpecializedFP8ILi7ENS5_IJNS4_1CILi1EEESB_SB_EEENS1_35KernelTmaWarpSpecializedCooperativeEEENS5_IJNSA_ILi128EEENSA_ILi64EEENSA_ILi32EEEEEENS_12float_e5m2_tENS5_IJlSB_lEEESJ_SK_NS4_8TiledMMAINS4_8MMA_AtomIJNS4_4SM904GMMA30MMA_64x64x32_F32E5M2E5M2_SS_TNILNSO_7ScaleInE1ELSQ_1EEEEEENS4_6LayoutINS5_IJNSA_ILi2EEESB_SB_EEENS5_IJSB_NSA_ILi0EEESW_EEEEENS5_IJNS4_10UnderscoreESZ_SZ_EEEEENS4_13SM90_TMA_LOADENS4_14ComposedLayoutINS4_7SwizzleILi1ELi4ELi3EEENS4_18smem_ptr_flag_bitsILi8EEENST_INS5_IJNSA_ILi8EEESH_EEENS5_IJSH_SB_EEEEEEEvNS4_8identityES12_S1C_vS1D_EENS_8epilogue10collective6detail29Sm90TmaWarpSpecializedAdapterINS1G_15DefaultEpilogueISJ_SK_SK_NS1F_6thread17LinearCombinationISJ_Li1EffLNS1K_9ScaleType4KindE0ELNS_15FloatRoundStyleE2ESJ_EENS1_15EpilogueDefaultEEEEEvvEEEEvNT_6ParamsE)
        /*0330*/ 	.short	0x0210
        /*0332*/ 	.short	0x0470


	//----- nvinfo : EIATTR_SW_WAR
	.align		4
.L_36:
        /*0334*/ 	.byte	0x04, 0x36
        /*0336*/ 	.short	(.L_38 - .L_37)
.L_37:
        /*0338*/ 	.word	0x00000008
.L_38:


//--------------------- .nv.callgraph             --------------------------
	.section	.nv.callgraph,"",@"SHT_CUDA_CALLGRAPH"
	.align	4
	.sectionentsize	8
	.align		4
        /*0000*/ 	.word	0x00000000
	.align		4
        /*0004*/ 	.word	0xffffffff
	.align		4
        /*0008*/ 	.word	0x00000000
	.align		4
        /*000c*/ 	.word	0xfffffffe
	.align		4
        /*0010*/ 	.word	0x00000000
	.align		4
        /*0014*/ 	.word	0xfffffffd
	.align		4
        /*0018*/ 	.word	0x00000000
	.align		4
        /*001c*/ 	.word	0xfffffffc


//--------------------- .nv.constant4             --------------------------
	.section	.nv.constant4,"a",@progbits
	.align	8
	.align		8
.nv.constant4:
        /*0000*/ 	.dword	_ZN40_INTERNAL_ae7b8c31_4_k_cu_22d4d8e1_259584cuda3std3__45__cpo5beginE
	.align		8
        /*0008*/ 	.dword	_ZN40_INTERNAL_ae7b8c31_4_k_cu_22d4d8e1_259584cuda3std3__45__cpo3endE
	.align		8
        /*0010*/ 	.dword	_ZN40_INTERNAL_ae7b8c31_4_k_cu_22d4d8e1_259584cuda3std3__45__cpo6cbeginE
	.align		8
        /*0018*/ 	.dword	_ZN40_INTERNAL_ae7b8c31_4_k_cu_22d4d8e1_259584cuda3std3__45__cpo4cendE
	.align		8
        /*0020*/ 	.dword	_ZN40_INTERNAL_ae7b8c31_4_k_cu_22d4d8e1_259584cuda3std3__442_GLOBAL__N__ae7b8c31_4_k_cu_22d4d8e1_259586ignoreE
	.align		8
        /*0028*/ 	.dword	_ZN40_INTERNAL_ae7b8c31_4_k_cu_22d4d8e1_259584cuda3std3__419piecewise_constructE
	.align		8
        /*0030*/ 	.dword	_ZN40_INTERNAL_ae7b8c31_4_k_cu_22d4d8e1_259584cuda3std3__48in_placeE
	.align		8
        /*0038*/ 	.dword	_ZN40_INTERNAL_ae7b8c31_4_k_cu_22d4d8e1_259584cuda3std6ranges3__45__cpo4swapE
	.align		8
        /*0040*/ 	.dword	_ZN40_INTERNAL_ae7b8c31_4_k_cu_22d4d8e1_259584cuda3std6ranges3__45__cpo9iter_moveE
	.align		8
        /*0048*/ 	.dword	_ZN40_INTERNAL_ae7b8c31_4_k_cu_22d4d8e1_259584cute7productE
	.align		8
        /*0050*/ 	.dword	_ZN40_INTERNAL_ae7b8c31_4_k_cu_22d4d8e1_259584cute1_E


//--------------------- .text._ZN7cutlass13device_kernelINS_4gemm6kernel13GemmUniversalIN4cute5tupleIJiiiiEEENS1_10collective13CollectiveMmaINS1_37MainloopSm90TmaGmmaWarpSpecializedFP8ILi7ENS5_IJNS4_1CILi1EEESB_SB_EEENS1_35KernelTmaWarpSpecializedCooperativeEEENS5_IJNSA_ILi128EEENSA_ILi64EEENSA_ILi32EEEEEENS_12float_e5m2_tENS5_IJlSB_lEEESJ_SK_NS4_8TiledMMAINS4_8MMA_AtomIJNS4_4SM904GMMA30MMA_64x64x32_F32E5M2E5M2_SS_TNILNSO_7ScaleInE1ELSQ_1EEEEEENS4_6LayoutINS5_IJNSA_ILi2EEESB_SB_EEENS5_IJSB_NSA_ILi0EEESW_EEEEENS5_IJNS4_10UnderscoreESZ_SZ_EEEEENS4_13SM90_TMA_LOADENS4_14ComposedLayoutINS4_7SwizzleILi1ELi4ELi3EEENS4_18smem_ptr_flag_bitsILi8EEENST_INS5_IJNSA_ILi8EEESH_EEENS5_IJSH_SB_EEEEEEEvNS4_8identityES12_S1C_vS1D_EENS_8epilogue10collective6detail29Sm90TmaWarpSpecializedAdapterINS1G_15DefaultEpilogueISJ_SK_SK_NS1F_6thread17LinearCombinationISJ_Li1EffLNS1K_9ScaleType4KindE0ELNS_15FloatRoundStyleE2ESJ_EENS1_15EpilogueDefaultEEEEEvvEEEEvNT_6ParamsE --------------------------
	.section	.text._ZN7cutlass13device_kernelINS_4gemm6kernel13GemmUniversalIN4cute5tupleIJiiiiEEENS1_10collective13CollectiveMmaINS1_37MainloopSm90TmaGmmaWarpSpecializedFP8ILi7ENS5_IJNS4_1CILi1EEESB_SB_EEENS1_35KernelTmaWarpSpecializedCooperativeEEENS5_IJNSA_ILi128EEENSA_ILi64EEENSA_ILi32EEEEEENS_12float_e5m2_tENS5_IJlSB_lEEESJ_SK_NS4_8TiledMMAINS4_8MMA_AtomIJNS4_4SM904GMMA30MMA_64x64x32_F32E5M2E5M2_SS_TNILNSO_7ScaleInE1ELSQ_1EEEEEENS4_6LayoutINS5_IJNSA_ILi2EEESB_SB_EEENS5_IJSB_NSA_ILi0EEESW_EEEEENS5_IJNS4_10UnderscoreESZ_SZ_EEEEENS4_13SM90_TMA_LOADENS4_14ComposedLayoutINS4_7SwizzleILi1ELi4ELi3EEENS4_18smem_ptr_flag_bitsILi8EEENST_INS5_IJNSA_ILi8EEESH_EEENS5_IJSH_SB_EEEEEEEvNS4_8identityES12_S1C_vS1D_EENS_8epilogue10collective6detail29Sm90TmaWarpSpecializedAdapterINS1G_15DefaultEpilogueISJ_SK_SK_NS1F_6thread17LinearCombinationISJ_Li1EffLNS1K_9ScaleType4KindE0ELNS_15FloatRoundStyleE2ESJ_EENS1_15EpilogueDefaultEEEEEvvEEEEvNT_6ParamsE,"ax",@progbits
	.align	128
.text._ZN7cutlass13device_kernelINS_4gemm6kernel13GemmUniversalIN4cute5tupleIJiiiiEEENS1_10collective13CollectiveMmaINS1_37MainloopSm90TmaGmmaWarpSpecializedFP8ILi7ENS5_IJNS4_1CILi1EEESB_SB_EEENS1_35KernelTmaWarpSpecializedCooperativeEEENS5_IJNSA_ILi128EEENSA_ILi64EEENSA_ILi32EEEEEENS_12float_e5m2_tENS5_IJlSB_lEEESJ_SK_NS4_8TiledMMAINS4_8MMA_AtomIJNS4_4SM904GMMA30MMA_64x64x32_F32E5M2E5M2_SS_TNILNSO_7ScaleInE1ELSQ_1EEEEEENS4_6LayoutINS5_IJNSA_ILi2EEESB_SB_EEENS5_IJSB_NSA_ILi0EEESW_EEEEENS5_IJNS4_10UnderscoreESZ_SZ_EEEEENS4_13SM90_TMA_LOADENS4_14ComposedLayoutINS4_7SwizzleILi1ELi4ELi3EEENS4_18smem_ptr_flag_bitsILi8EEENST_INS5_IJNSA_ILi8EEESH_EEENS5_IJSH_SB_EEEEEEEvNS4_8identityES12_S1C_vS1D_EENS_8epilogue10collective6detail29Sm90TmaWarpSpecializedAdapterINS1G_15DefaultEpilogueISJ_SK_SK_NS1F_6thread17LinearCombinationISJ_Li1EffLNS1K_9ScaleType4KindE0ELNS_15FloatRoundStyleE2ESJ_EENS1_15EpilogueDefaultEEEEEvvEEEEvNT_6ParamsE:
        .type           _ZN7cutlass13device_kernelINS_4gemm6kernel13GemmUniversalIN4cute5tupleIJiiiiEEENS1_10collective13CollectiveMmaINS1_37MainloopSm90TmaGmmaWarpSpecializedFP8ILi7ENS5_IJNS4_1CILi1EEESB_SB_EEENS1_35KernelTmaWarpSpecializedCooperativeEEENS5_IJNSA_ILi128EEENSA_ILi64EEENSA_ILi32EEEEEENS_12float_e5m2_tENS5_IJlSB_lEEESJ_SK_NS4_8TiledMMAINS4_8MMA_AtomIJNS4_4SM904GMMA30MMA_64x64x32_F32E5M2E5M2_SS_TNILNSO_7ScaleInE1ELSQ_1EEEEEENS4_6LayoutINS5_IJNSA_ILi2EEESB_SB_EEENS5_IJSB_NSA_ILi0EEESW_EEEEENS5_IJNS4_10UnderscoreESZ_SZ_EEEEENS4_13SM90_TMA_LOADENS4_14ComposedLayoutINS4_7SwizzleILi1ELi4ELi3EEENS4_18smem_ptr_flag_bitsILi8EEENST_INS5_IJNSA_ILi8EEESH_EEENS5_IJSH_SB_EEEEEEEvNS4_8identityES12_S1C_vS1D_EENS_8epilogue10collective6detail29Sm90TmaWarpSpecializedAdapterINS1G_15DefaultEpilogueISJ_SK_SK_NS1F_6thread17LinearCombinationISJ_Li1EffLNS1K_9ScaleType4KindE0ELNS_15FloatRoundStyleE2ESJ_EENS1_15EpilogueDefaultEEEEEvvEEEEvNT_6ParamsE,@function
        .size           _ZN7cutlass13device_kernelINS_4gemm6kernel13GemmUniversalIN4cute5tupleIJiiiiEEENS1_10collective13CollectiveMmaINS1_37MainloopSm90TmaGmmaWarpSpecializedFP8ILi7ENS5_IJNS4_1CILi1EEESB_SB_EEENS1_35KernelTmaWarpSpecializedCooperativeEEENS5_IJNSA_ILi128EEENSA_ILi64EEENSA_ILi32EEEEEENS_12float_e5m2_tENS5_IJlSB_lEEESJ_SK_NS4_8TiledMMAINS4_8MMA_AtomIJNS4_4SM904GMMA30MMA_64x64x32_F32E5M2E5M2_SS_TNILNSO_7ScaleInE1ELSQ_1EEEEEENS4_6LayoutINS5_IJNSA_ILi2EEESB_SB_EEENS5_IJSB_NSA_ILi0EEESW_EEEEENS5_IJNS4_10UnderscoreESZ_SZ_EEEEENS4_13SM90_TMA_LOADENS4_14ComposedLayoutINS4_7SwizzleILi1ELi4ELi3EEENS4_18smem_ptr_flag_bitsILi8EEENST_INS5_IJNSA_ILi8EEESH_EEENS5_IJSH_SB_EEEEEEEvNS4_8identityES12_S1C_vS1D_EENS_8epilogue10collective6detail29Sm90TmaWarpSpecializedAdapterINS1G_15DefaultEpilogueISJ_SK_SK_NS1F_6thread17LinearCombinationISJ_Li1EffLNS1K_9ScaleType4KindE0ELNS_15FloatRoundStyleE2ESJ_EENS1_15EpilogueDefaultEEEEEvvEEEEvNT_6ParamsE,(.L_x_143 - _ZN7cutlass13device_kernelINS_4gemm6kernel13GemmUniversalIN4cute5tupleIJiiiiEEENS1_10collective13CollectiveMmaINS1_37MainloopSm90TmaGmmaWarpSpecializedFP8ILi7ENS5_IJNS4_1CILi1EEESB_SB_EEENS1_35KernelTmaWarpSpecializedCooperativeEEENS5_IJNSA_ILi128EEENSA_ILi64EEENSA_ILi32EEEEEENS_12float_e5m2_tENS5_IJlSB_lEEESJ_SK_NS4_8TiledMMAINS4_8MMA_AtomIJNS4_4SM904GMMA30MMA_64x64x32_F32E5M2E5M2_SS_TNILNSO_7ScaleInE1ELSQ_1EEEEEENS4_6LayoutINS5_IJNSA_ILi2EEESB_SB_EEENS5_IJSB_NSA_ILi0EEESW_EEEEENS5_IJNS4_10UnderscoreESZ_SZ_EEEEENS4_13SM90_TMA_LOADENS4_14ComposedLayoutINS4_7SwizzleILi1ELi4ELi3EEENS4_18smem_ptr_flag_bitsILi8EEENST_INS5_IJNSA_ILi8EEESH_EEENS5_IJSH_SB_EEEEEEEvNS4_8identityES12_S1C_vS1D_EENS_8epilogue10collective6detail29Sm90TmaWarpSpecializedAdapterINS1G_15DefaultEpilogueISJ_SK_SK_NS1F_6thread17LinearCombinationISJ_Li1EffLNS1K_9ScaleType4KindE0ELNS_15FloatRoundStyleE2ESJ_EENS1_15EpilogueDefaultEEEEEvvEEEEvNT_6ParamsE)
        .other          _ZN7cutlass13device_kernelINS_4gemm6kernel13GemmUniversalIN4cute5tupleIJiiiiEEENS1_10collective13CollectiveMmaINS1_37MainloopSm90TmaGmmaWarpSpecializedFP8ILi7ENS5_IJNS4_1CILi1EEESB_SB_EEENS1_35KernelTmaWarpSpecializedCooperativeEEENS5_IJNSA_ILi128EEENSA_ILi64EEENSA_ILi32EEEEEENS_12float_e5m2_tENS5_IJlSB_lEEESJ_SK_NS4_8TiledMMAINS4_8MMA_AtomIJNS4_4SM904GMMA30MMA_64x64x32_F32E5M2E5M2_SS_TNILNSO_7ScaleInE1ELSQ_1EEEEEENS4_6LayoutINS5_IJNSA_ILi2EEESB_SB_EEENS5_IJSB_NSA_ILi0EEESW_EEEEENS5_IJNS4_10UnderscoreESZ_SZ_EEEEENS4_13SM90_TMA_LOADENS4_14ComposedLayoutINS4_7SwizzleILi1ELi4ELi3EEENS4_18smem_ptr_flag_bitsILi8EEENST_INS5_IJNSA_ILi8EEESH_EEENS5_IJSH_SB_EEEEEEEvNS4_8identityES12_S1C_vS1D_EENS_8epilogue10collective6detail29Sm90TmaWarpSpecializedAdapterINS1G_15DefaultEpilogueISJ_SK_SK_NS1F_6thread17LinearCombinationISJ_Li1EffLNS1K_9ScaleType4KindE0ELNS_15FloatRoundStyleE2ESJ_EENS1_15EpilogueDefaultEEEEEvvEEEEvNT_6ParamsE,@"STO_CUDA_ENTRY STV_DEFAULT"
_ZN7cutlass13device_kernelINS_4gemm6kernel13GemmUniversalIN4cute5tupleIJiiiiEEENS1_10collective13CollectiveMmaINS1_37MainloopSm90TmaGmmaWarpSpecializedFP8ILi7ENS5_IJNS4_1CILi1EEESB_SB_EEENS1_35KernelTmaWarpSpecializedCooperativeEEENS5_IJNSA_ILi128EEENSA_ILi64EEENSA_ILi32EEEEEENS_12float_e5m2_tENS5_IJlSB_lEEESJ_SK_NS4_8TiledMMAINS4_8MMA_AtomIJNS4_4SM904GMMA30MMA_64x64x32_F32E5M2E5M2_SS_TNILNSO_7ScaleInE1ELSQ_1EEEEEENS4_6LayoutINS5_IJNSA_ILi2EEESB_SB_EEENS5_IJSB_NSA_ILi0EEESW_EEEEENS5_IJNS4_10UnderscoreESZ_SZ_EEEEENS4_13SM90_TMA_LOADENS4_14ComposedLayoutINS4_7SwizzleILi1ELi4ELi3EEENS4_18smem_ptr_flag_bitsILi8EEENST_INS5_IJNSA_ILi8EEESH_EEENS5_IJSH_SB_EEEEEEEvNS4_8identityES12_S1C_vS1D_EENS_8epilogue10collective6detail29Sm90TmaWarpSpecializedAdapterINS1G_15DefaultEpilogueISJ_SK_SK_NS1F_6thread17LinearCombinationISJ_Li1EffLNS1K_9ScaleType4KindE0ELNS_15FloatRoundStyleE2ESJ_EENS1_15EpilogueDefaultEEEEEvvEEEEvNT_6ParamsE:
[----:B------:R-:W-:Y:S01]  /*0000*/  LDC R1, c[0x0][0x28] ;  /* 0x00000a00ff017b82 */ /* 0x000fe20000000800 */
[----:B------:R-:W0:Y:S01]  /*0010*/  S2R R2, SR_TID.X ;  /* 0x0000000000027919 */ /* 0x000e220000002100 */
[----:B------:R-:W-:Y:S01]  /*0020*/  ELECT P0, URZ, PT ;  /* 0x00000000003f782f */ /* 0x000fe20003800000 */
[----:B------:R-:W-:Y:S01]  /*0030*/  BSSY B0, `(.L_x_0) ;  /* 0x000000f000007945 */ /* 0x000fe20003800000 */
[--C-:B0-----:R-:W-:Y:S02]  /*0040*/  SHF.R.U32.HI R0, RZ, 0x5, R2.reuse ;  /* 0x00000005ff007819 */ /* 0x101fe40000011602 */
[----:B------:R-:W-:-:S03]  /*0050*/  SHF.R.U32.HI R4, RZ, 0x7, R2 ;  /* 0x00000007ff047819 */ /* 0x000fc60000011602 */
[----:B------:R-:W0:Y:S04]  /*0060*/  SHFL.IDX PT, R3, R0, RZ, 0x1f ;  /* 0x00001fff00037589 */ /* 0x000e2800000e0000 */
[----:B------:R1:W2:Y:S01]  /*0070*/  SHFL.IDX PT, R7, R4, RZ, 0x1f ;  /* 0x00001fff04077589 */ /* 0x0002a200000e0000 */
[----:B0-----:R-:W-:-:S13]  /*0080*/  ISETP.NE.OR P0, PT, R3, RZ, !P0 ;  /* 0x000000ff0300720c */ /* 0x001fda0004705670 */
[----:B-12---:R-:W-:Y:S05]  /*0090*/  @P0 BRA `(.L_x_1) ;  /* 0x0000000000200947 */ /* 0x006fea0003800000 */
[----:B------:R-:W-:Y:S02]  /*00a0*/  ULDC.64 UR4, c[0x0][0x198] ;  /* 0x0000660000047ab9 */ /* 0x000fe40000000a00 */
[----:B------:R-:W-:Y:S02]  /*00b0*/  UIADD3 UR6, UP0, UR4, 0xf0, URZ ;  /* 0x000000f004067890 */ /* 0x000fe4000ff1e03f */
[----:B------:R-:W-:Y:S02]  /*00c0*/  UIADD3 UR4, UP1, UR4, 0x1f0, URZ ;  /* 0x000001f004047890 */ /* 0x000fe4000ff3e03f */
[----:B------:R-:W-:Y:S02]  /*00d0*/  UIADD3.X UR7, URZ, UR5, URZ, UP0, !UPT ;  /* 0x000000053f077290 */ /* 0x000fe400087fe43f */
[----:B------:R-:W-:-:S07]  /*00e0*/  UIADD3.X UR5, URZ, UR5, URZ, UP1, !UPT ;  /* 0x000000053f057290 */ /* 0x000fce0008ffe43f */
[----:B------:R0:W-:Y:S02]  /*00f0*/  UTMACCTL.PF [UR6] ;  /* 0x00000000060079b9 */ /* 0x0001e40008040000 */
[----:B------:R0:W-:Y:S02]  /*0100*/  UTMACCTL.PF [UR4] ;  /* 0x00000000040079b9 */ /* 0x0001e40008040000 */
[----:B0-----:R-:W-:Y:S01]  /*0110*/  NOP ;  /* 0x0000000000007918 */ /* 0x001fe20000000000 */
.L_x_1:
[----:B------:R-:W-:Y:S05]  /*0120*/  BSYNC B0 ;  /* 0x0000000000007941 */ /* 0x000fea0003800000 */
.L_x_0:
[----:B------:R-:W0:Y:S02]  /*0130*/  SHFL.IDX PT, R4, R0, RZ, 0x1f ;  /* 0x00001fff00047589 */ /* 0x000e2400000e0000 */
[----:B0-----:R-:W-:-:S13]  /*0140*/  ISETP.NE.AND P0, PT, R4, RZ, PT ;  /* 0x000000ff0400720c */ /* 0x001fda0003f05270 */
[----:B------:R-:W-:Y:S05]  /*0150*/  @P0 BRA `(.L_x_2) ;  /* 0x0000000000700947 */ /* 0x000fea0003800000 */
[----:B------:R-:W0:Y:S01]  /*0160*/  S2UR UR8, SR_CgaCtaId ;  /* 0x00000000000879c3 */ /* 0x000e220000008800 */
[----:B------:R-:W-:Y:S01]  /*0170*/  UMOV UR4, 0x400 ;  /* 0x0000040000047882 */ /* 0x000fe20000000000 */
[----:B------:R-:W-:Y:S01]  /*0180*/  UMOV UR5, 0x1 ;  /* 0x0000000100057882 */ /* 0x000fe20000000000 */
[----:B------:R-:W-:Y:S01]  /*0190*/  UMOV UR6, 0x100 ;  /* 0x0000010000067882 */ /* 0x000fe20000000000 */
[----:B------:R-:W-:Y:S01]  /*01a0*/  ELECT P0, URZ, PT ;  /* 0x00000000003f782f */ /* 0x000fe20003800000 */
[----:B------:R-:W-:-:S04]  /*01b0*/  UIADD3 UR6, -UR6, 0x100000, URZ ;  /* 0x0010000006067890 */ /* 0x000fc8000fffe13f */
[----:B------:R-:W-:Y:S02]  /*01c0*/  USHF.L.U32 UR7, UR6, 0xb, URZ ;  /* 0x0000000b06077899 */ /* 0x000fe4000800063f */
[----:B------:R-:W-:Y:S02]  /*01d0*/  USHF.L.U32 UR6, UR6, 0x1, URZ ;  /* 0x0000000106067899 */ /* 0x000fe4000800063f */
[----:B0-----:R-:W-:Y:S02]  /*01e0*/  ULEA UR8, UR8, UR4, 0x18 ;  /* 0x0000000408087291 */ /* 0x001fe4000f8ec03f */
[----:B------:R-:W-:-:S04]  /*01f0*/  UIADD3 UR4, -UR5, 0x100000, URZ ;  /* 0x0010000005047890 */ /* 0x000fc8000fffe13f */
[----:B------:R-:W-:Y:S02]  /*0200*/  USHF.L.U32 UR5, UR4, 0xb, URZ ;  /* 0x0000000b04057899 */ /* 0x000fe4000800063f */
[----:B------:R-:W-:Y:S01]  /*0210*/  USHF.L.U32 UR4, UR4, 0x1, URZ ;  /* 0x0000000104047899 */ /* 0x000fe2000800063f */
[----:B------:R-:W0:Y:S11]  /*0220*/  FENCE.VIEW.ASYNC.S ;  /* 0x00000000000073c6 */ /* 0x000e360000000000 */
[----:B0-----:R0:W1:Y:S01]  /*0230*/  SYNCS.EXCH.64 URZ, [UR8], UR4 ;  /* 0x00000004083f75b2 */ /* 0x0010620008000100 */
[----:B------:R0:W2:Y:S01]  /*0240*/  SYNCS.EXCH.64 URZ, [UR8+0x38], UR6 ;  /* 0x00003806083f75b2 */ /* 0x0000a20008000100 */
[----:B------:R0:W3:Y:S01]  /*0250*/  SYNCS.EXCH.64 URZ, [UR8+0x8], UR4 ;  /* 0x00000804083f75b2 */ /* 0x0000e20008000100 */
[----:B------:R0:W4:Y:S01]  /*0260*/  SYNCS.EXCH.64 URZ, [UR8+0x40], UR6 ;  /* 0x00004006083f75b2 */ /* 0x0001220008000100 */
[----:B------:R0:W0:Y:S01]  /*0270*/  SYNCS.EXCH.64 URZ, [UR8+0x10], UR4 ;  /* 0x00001004083f75b2 */ /* 0x0000220008000100 */
        /* <DEDUP_REMOVED lines=9> */
[----:B------:R-:W-:Y:S01]  /*0310*/  NOP ;  /* 0x0000000000007918 */ /* 0x000fe20000000000 */
.L_x_2:
[----:B------:R-:W5:Y:S01]  /*0320*/  SHFL.IDX PT, R0, R0, RZ, 0x1f ;  /* 0x00001fff00007589 */ /* 0x000f6200000e0000 */
[----:B------:R-:W1:Y:S01]  /*0330*/  LDC R4, c[0x0][0x65c] ;  /* 0x00019700ff047b82 */ /* 0x000e620000000800 */
[----:B------:R-:W-:Y:S02]  /*0340*/  ELECT P0, URZ, PT ;  /* 0x00000000003f782f */ /* 0x000fe40003800000 */
[----:B------:R-:W-:Y:S01]  /*0350*/  ISETP.NE.AND P2, PT, R7, RZ, PT ;  /* 0x000000ff0700720c */ /* 0x000fe20003f45270 */
[----:B------:R-:W2:Y:S01]  /*0360*/  S2R R8, SR_CTAID.Y ;  /* 0x0000000000087919 */ /* 0x000ea20000002600 */
[----:B0-----:R-:W-:Y:S01]  /*0370*/  UMOV UR4, 0x20 ;  /* 0x0000002000047882 */ /* 0x001fe20000000000 */
[----:B------:R-:W-:Y:S01]  /*0380*/  NOP ;  /* 0x0000000000007918 */ /* 0x000fe20000000000 */
[----:B------:R-:W-:Y:S01]  /*0390*/  NOP ;  /* 0x0000000000007918 */ /* 0x000fe20000000000 */
[----:B------:R-:W0:Y:S01]  /*03a0*/  S2R R6, SR_CTAID.X ;  /* 0x0000000000067919 */ /* 0x000e220000002500 */
[----:B-----5:R-:W-:-:S02]  /*03b0*/  ISETP.NE.OR P0, PT, R0, RZ, !P0 ;  /* 0x000000ff0000720c */ /* 0x020fc40004705670 */
[----:B-1----:R-:W-:Y:S02]  /*03c0*/  ISETP.NE.AND P4, PT, R4, 0x1, PT ;  /* 0x000000010400780c */ /* 0x002fe40003f85270 */
[----:B------:R-:W-:-:S04]  /*03d0*/  SHF.R.S32.HI R4, RZ, 0x1f, R3 ;  /* 0x0000001fff047819 */ /* 0x000fc80000011403 */
[----:B------:R-:W-:-:S04]  /*03e0*/  LEA.HI R4, R4, R3, RZ, 0x2 ;  /* 0x0000000304047211 */ /* 0x000fc800078f10ff */
[----:B------:R-:W-:Y:S01]  /*03f0*/  LOP3.LUT R4, R4, 0xfffffffc, RZ, 0xc0, !PT ;  /* 0xfffffffc04047812 */ /* 0x000fe200078ec0ff */
[----:B------:R-:W-:Y:S01]  /*0400*/  VOTEU.ALL UP0, P0 ;  /* 0x00000000003f7886 */ /* 0x000fe20000000000 */
[----:B------:R-:W-:Y:S01]  /*0410*/  VOTEU.ALL UP1, P0 ;  /* 0x00000000003f7886 */ /* 0x000fe20000020000 */
[----:B------:R-:W0:Y:S01]  /*0420*/  @P4 LDC R9, c[0x0][0x10] ;  /* 0x00000400ff094b82 */ /* 0x000e220000000800 */
[----:B------:R-:W-:Y:S02]  /*0430*/  @P4 IMAD.MOV.U32 R5, RZ, RZ, RZ ;  /* 0x000000ffff054224 */ /* 0x000fe400078e00ff */
[----:B------:R-:W-:Y:S01]  /*0440*/  IMAD.IADD R3, R3, 0x1, -R4 ;  /* 0x0000000103037824 */ /* 0x000fe200078e0a04 */
[----:B------:R-:W-:Y:S01]  /*0450*/  @!UP0 UMOV UR6, 0x400 ;  /* 0x0000040000068882 */ /* 0x000fe20000000000 */
[----:B------:R-:W-:-:S04]  /*0460*/  @!UP0 UIADD3 UR4, -UR4, 0x100000, URZ ;  /* 0x0010000004048890 */ /* 0x000fc8000fffe13f */
[----:B------:R-:W-:Y:S02]  /*0470*/  @!UP0 USHF.L.U32 UR5, UR4, 0xb, URZ ;  /* 0x0000000b04058899 */ /* 0x000fe4000800063f */
[----:B------:R-:W-:Y:S01]  /*0480*/  @!UP0 USHF.L.U32 UR4, UR4, 0x1, URZ ;  /* 0x0000000104048899 */ /* 0x000fe2000800063f */
[----:B--2---:R-:W-:Y:S01]  /*0490*/  @P4 IMAD.MOV.U32 R4, RZ, RZ, R8 ;  /* 0x000000ffff044224 */ /* 0x004fe200078e0008 */
[----:B------:R-:W1:Y:S01]  /*04a0*/  @!UP0 S2UR UR7, SR_CgaCtaId ;  /* 0x00000000000789c3 */ /* 0x000e620000008800 */
[----:B------:R-:W-:-:S07]  /*04b0*/  @P4 IMAD.MOV.U32 R13, RZ, RZ, RZ ;  /* 0x000000ffff0d4224 */ /* 0x000fce00078e00ff */
[----:B------:R-:W2:Y:S01]  /*04c0*/  @!P4 LDC R11, c[0x0][0xc] ;  /* 0x00000300ff0bcb82 */ /* 0x000ea20000000800 */
[----:B0-----:R-:W-:-:S04]  /*04d0*/  @P4 IMAD.WIDE.U32 R4, R6, R9, R4 ;  /* 0x0000000906044225 */ /* 0x001fc800078e0004 */
[----:B------:R-:W-:Y:S02]  /*04e0*/  VIADD R9, R7, 0xffffffff ;  /* 0xffffffff07097836 */ /* 0x000fe40000000000 */
[----:B------:R-:W-:Y:S01]  /*04f0*/  @P4 IMAD.MOV.U32 R0, RZ, RZ, R4 ;  /* 0x000000ffff004224 */ /* 0x000fe200078e0004 */
[----:B-1----:R-:W-:Y:S02]  /*0500*/  @!UP0 ULEA UR6, UR7, UR6, 0x18 ;  /* 0x0000000607068291 */ /* 0x002fe4000f8ec03f */
[----:B------:R-:W-:Y:S01]  /*0510*/  ISETP.GE.U32.AND P1, PT, R9, 0x2, PT ;  /* 0x000000020900780c */ /* 0x000fe20003f26070 */
[----:B------:R-:W-:Y:S01]  /*0520*/  VOTEU.ALL UP0, P0 ;  /* 0x00000000003f7886 */ /* 0x000fe20000000000 */
[----:B------:R-:W-:Y:S01]  /*0530*/  ISETP.NE.AND P0, PT, R3, 0x3, PT ;  /* 0x000000030300780c */ /* 0x000fe20003f05270 */
[----:B------:R-:W-:-:S03]  /*0540*/  @P4 IMAD.IADD R5, R5, 0x1, R13 ;  /* 0x0000000105054824 */ /* 0x000fc600078e020d */
[----:B------:R-:W-:-:S04]  /*0550*/  ISETP.EQ.OR P0, PT, R3, RZ, !P0 ;  /* 0x000000ff0300720c */ /* 0x000fc80004702670 */
[----:B------:R-:W-:Y:S01]  /*0560*/  ISETP.EQ.AND P0, PT, R7, RZ, P0 ;  /* 0x000000ff0700720c */ /* 0x000fe20000702270 */
[----:B------:R-:W-:Y:S01]  /*0570*/  IMAD.MOV.U32 R7, RZ, RZ, RZ ;  /* 0x000000ffff077224 */ /* 0x000fe200078e00ff */
[----:B------:R-:W0:Y:S02]  /*0580*/  FENCE.VIEW.ASYNC.S ;  /* 0x00000000000073c6 */ /* 0x000e240000000000 */
[----:B0-----:R0:W3:Y:S01]  /*0590*/  @!UP0 SYNCS.EXCH.64 URZ, [UR6+0x80], UR4 ;  /* 0x00008004063f85b2 */ /* 0x0010e20008000100 */
[----:B------:R-:W-:Y:S01]  /*05a0*/  SEL R4, RZ, 0x1, !P0 ;  /* 0x00000001ff047807 */ /* 0x000fe20004000000 */
[----:B--2---:R-:W-:-:S03]  /*05b0*/  @!P4 IMAD.WIDE.U32 R10, R11, R8, R6 ;  /* 0x000000080b0ac225 */ /* 0x004fc600078e0006 */
[----:B------:R-:W-:Y:S01]  /*05c0*/  SEL R4, R4, 0x2, P1 ;  /* 0x0000000204047807 */ /* 0x000fe20000800000 */
[----:B------:R-:W-:Y:S02]  /*05d0*/  @!P4 IMAD.MOV.U32 R0, RZ, RZ, R10 ;  /* 0x000000ffff00c224 */ /* 0x000fe400078e000a */
[----:B------:R-:W-:Y:S01]  /*05e0*/  @!P4 IMAD.MOV.U32 R5, RZ, RZ, R11 ;  /* 0x000000ffff05c224 */ /* 0x000fe200078e000b */
[----:B------:R0:W3:Y:S01]  /*05f0*/  @!UP1 SYNCS.EXCH.64 URZ, [UR6+0x88], UR4 ;  /* 0x00008804063f95b2 */ /* 0x0000e20008000100 */
[----:B------:R-:W-:Y:S01]  /*0600*/  NOP ;  /* 0x0000000000007918 */ /* 0x000fe20000000000 */
[----:B---34-:R-:W-:Y:S06]  /*0610*/  BAR.SYNC.DEFER_BLOCKING 0x0 ;  /* 0x0000000000007b1d */ /* 0x018fec0000010000 */
[----:B------:R-:W-:Y:S05]  /*0620*/  @!P2 BRA `(.L_x_3) ;  /* 0x0000004c0008a947 */ /* 0x000fea0003800000 */
[----:B------:R-:W-:-:S13]  /*0630*/  ISETP.GT.U32.AND P0, PT, R9, 0x1, PT ;  /* 0x000000010900780c */ /* 0x000fda0003f04070 */
[----:B0-----:R-:W-:Y:S05]  /*0640*/  @P0 EXIT ;  /* 0x000000000000094d */ /* 0x001fea0003800000 */
[----:B------:R-:W-:Y:S01]  /*0650*/  ULDC.64 UR4, c[0x0][0x650] ;  /* 0x0001940000047ab9 */ /* 0x000fe20000000a00 */
[----:B------:R-:W-:Y:S01]  /*0660*/  PRMT R9, RZ, 0x7610, R9 ;  /* 0x00007610ff097816 */ /* 0x000fe20000000009 */
[----:B------:R-:W-:Y:S01]  /*0670*/  IMAD.MOV.U32 R16, RZ, RZ, -0x1 ;  /* 0xffffffffff107424 */ /* 0x000fe200078e00ff */
[----:B------:R-:W-:Y:S01]  /*0680*/  ISETP.GE.U32.AND P0, PT, R0, UR4, PT ;  /* 0x0000000400007c0c */ /* 0x000fe2000bf06070 */
[----:B------:R-:W-:Y:S02]  /*0690*/  IMAD.MOV.U32 R12, RZ, RZ, -0x1 ;  /* 0xffffffffff0c7424 */ /* 0x000fe400078e00ff */
[----:B------:R-:W-:Y:S01]  /*06a0*/  IMAD.MOV.U32 R69, RZ, RZ, -0x1 ;  /* 0xffffffffff457424 */ /* 0x000fe200078e00ff */
[----:B------:R-:W-:-:S13]  /*06b0*/  ISETP.GE.U32.AND.EX P0, PT, R5, UR5, PT, P0 ;  /* 0x0000000505007c0c */ /* 0x000fda000bf06100 */
[----:B------:R-:W-:Y:S05]  /*06c0*/  @P0 BRA `(.L_x_4) ;  /* 0x0000000400600947 */ /* 0x000fea0003800000 */
[----:B------:R-:W0:Y:S01]  /*06d0*/  LDC.64 R16, c[0x0][0x628] ;  /* 0x00018a00ff107b82 */ /* 0x000e220000000a00 */
[----:B------:R-:W-:Y:S02]  /*06e0*/  IMAD.MOV.U32 R10, RZ, RZ, R0 ;  /* 0x000000ffff0a7224 */ /* 0x000fe400078e0000 */
[----:B------:R-:W-:-:S05]  /*06f0*/  IMAD.MOV.U32 R11, RZ, RZ, R5 ;  /* 0x000000ffff0b7224 */ /* 0x000fca00078e0005 */
[----:B------:R-:W1:Y:S08]  /*0700*/  LDC R18, c[0x0][0x630] ;  /* 0x00018c00ff127b82 */ /* 0x000e700000000800 */
[----:B------:R-:W2:Y:S01]  /*0710*/  LDC.64 R20, c[0x0][0x620] ;  /* 0x00018800ff147b82 */ /* 0x000ea20000000a00 */
[----:B0-----:R-:W-:-:S04]  /*0720*/  ISETP.NE.U32.AND P0, PT, R16, RZ, PT ;  /* 0x000000ff1000720c */ /* 0x001fc80003f05070 */
[----:B------:R-:W-:-:S13]  /*0730*/  ISETP.NE.AND.EX P0, PT, R17, RZ, PT, P0 ;  /* 0x000000ff1100720c */ /* 0x000fda0003f05300 */
[----:B-12---:R-:W-:Y:S05]  /*0740*/  @!P0 BRA `(.L_x_5) ;  /* 0x0000000000288947 */ /* 0x006fea0003800000 */
[----:B------:R-:W0:Y:S02]  /*0750*/  LDC R3, c[0x0][0x634] ;  /* 0x00018d00ff037b82 */ /* 0x000e240000000800 */
[----:B0-----:R-:W-:-:S05]  /*0760*/  IADD3 R3, P0, R0, R3, RZ ;  /* 0x0000000300037210 */ /* 0x001fca0007f1e0ff */
[----:B------:R-:W-:-:S04]  /*0770*/  IMAD.X R9, RZ, RZ, R5, P0 ;  /* 0x000000ffff097224 */ /* 0x000fc800000e0605 */
[----:B------:R-:W-:-:S04]  /*0780*/  IMAD.WIDE.U32 R10, R9, R16, RZ ;  /* 0x00000010090a7225 */ /* 0x000fc800078e00ff */
[----:B------:R-:W-:-:S04]  /*0790*/  IMAD.WIDE.U32 R12, P0, R3, R17, R10 ;  /* 0x00000011030c7225 */ /* 0x000fc8000780000a */
[----:B------:R-:W-:-:S04]  /*07a0*/  IMAD.WIDE.U32 R10, R3, R16, RZ ;  /* 0x00000010030a7225 */ /* 0x000fc800078e00ff */
[----:B------:R-:W-:Y:S01]  /*07b0*/  IMAD.X R15, RZ, RZ, RZ, P0 ;  /* 0x000000ffff0f7224 */ /* 0x000fe200000e06ff */
[----:B------:R-:W-:Y:S01]  /*07c0*/  IADD3 RZ, P0, R11, R12, RZ ;  /* 0x0000000c0bff7210 */ /* 0x000fe20007f1e0ff */
[----:B------:R-:W-:-:S04]  /*07d0*/  IMAD.MOV.U32 R14, RZ, RZ, R13 ;  /* 0x000000ffff0e7224 */ /* 0x000fc800078e000d */
[----:B------:R-:W-:-:S08]  /*07e0*/  IMAD.WIDE.U32.X R10, R9, R17, R14, P0 ;  /* 0x00000011090a7225 */ /* 0x000fd000000e040e */
.L_x_5:
[-CC-:B------:R-:W-:Y:S01]  /*07f0*/  SHF.R.U64 R69, R10, R18.reuse, R11.reuse ;  /* 0x000000120a457219 */ /* 0x180fe2000000120b */
[----:B------:R-:W0:Y:S01]  /*0800*/  LDC.64 R22, c[0x0][0x640] ;  /* 0x00019000ff167b82 */ /* 0x000e220000000a00 */
[----:B------:R-:W-:Y:S01]  /*0810*/  SHF.R.U32.HI R7, RZ, R18, R11 ;  /* 0x00000012ff077219 */ /* 0x000fe2000001160b */
[----:B------:R-:W-:Y:S01]  /*0820*/  ULDC UR4, c[0x0][0x150] ;  /* 0x0000540000047ab9 */ /* 0x000fe20000000800 */
[----:B------:R-:W-:Y:S01]  /*0830*/  IADD3 R9, P0, RZ, -R69, RZ ;  /* 0x80000045ff097210 */ /* 0x000fe20007f1e0ff */
[----:B------:R-:W-:Y:S01]  /*0840*/  IMAD.MOV.U32 R10, RZ, RZ, R0 ;  /* 0x000000ffff0a7224 */ /* 0x000fe200078e0000 */
[----:B------:R-:W-:Y:S01]  /*0850*/  I2FP.F32.U32 R3, R6 ;  /* 0x0000000600037245 */ /* 0x000fe20000201000 */
[----:B------:R-:W-:Y:S02]  /*0860*/  IMAD.MOV.U32 R11, RZ, RZ, R5 ;  /* 0x000000ffff0b7224 */ /* 0x000fe400078e0005 */
[----:B------:R-:W1:Y:S01]  /*0870*/  LDC R14, c[0x0][0x618] ;  /* 0x00018600ff0e7b82 */ /* 0x000e620000000800 */
[----:B------:R-:W-:-:S02]  /*0880*/  IMAD.X R13, RZ, RZ, ~R7, P0 ;  /* 0x000000ffff0d7224 */ /* 0x000fc400000e0e07 */
[----:B------:R-:W-:Y:S01]  /*0890*/  FMUL R3, R3, UR4 ;  /* 0x0000000403037c20 */ /* 0x000fe20008400000 */
[----:B------:R-:W-:Y:S01]  /*08a0*/  IMAD.WIDE.U32 R10, R9, R20, R10 ;  /* 0x00000014090a7225 */ /* 0x000fe200078e000a */
[----:B------:R-:W-:-:S03]  /*08b0*/  ULDC UR4, c[0x0][0x154] ;  /* 0x0000550000047ab9 */ /* 0x000fc60000000800 */
[----:B------:R-:W-:Y:S01]  /*08c0*/  IMAD R12, R13, R20, RZ ;  /* 0x000000140d0c7224 */ /* 0x000fe200078e02ff */
[----:B------:R-:W2:Y:S01]  /*08d0*/  LDC R7, c[0x0][0x144] ;  /* 0x00005100ff077b82 */ /* 0x000ea20000000800 */
[----:B------:R-:W3:Y:S01]  /*08e0*/  F2I.U32.TRUNC.NTZ R3, R3 ;  /* 0x0000000300037305 */ /* 0x000ee2000020f000 */
[----:B------:R-:W-:Y:S02]  /*08f0*/  IMAD.MOV.U32 R13, RZ, RZ, -0x1 ;  /* 0xffffffffff0d7424 */ /* 0x000fe400078e00ff */
[----:B------:R-:W-:-:S04]  /*0900*/  IMAD R9, R9, R21, R12 ;  /* 0x0000001509097224 */ /* 0x000fc800078e020c */
[----:B------:R-:W4:Y:S01]  /*0910*/  LDC R18, c[0x0][0x608] ;  /* 0x00018200ff127b82 */ /* 0x000f220000000800 */
[----:B------:R-:W-:Y:S01]  /*0920*/  IMAD.IADD R11, R11, 0x1, R9 ;  /* 0x000000010b0b7824 */ /* 0x000fe200078e0209 */
[----:B0-----:R-:W-:Y:S02]  /*0930*/  ISETP.NE.U32.AND P0, PT, R22, RZ, PT ;  /* 0x000000ff1600720c */ /* 0x001fe40003f05070 */
[----:B------:R-:W-:Y:S02]  /*0940*/  I2FP.F32.U32 R9, R8 ;  /* 0x0000000800097245 */ /* 0x000fe40000201000 */
[----:B------:R-:W-:Y:S02]  /*0950*/  ISETP.NE.AND.EX P0, PT, R23, RZ, PT, P0 ;  /* 0x000000ff1700720c */ /* 0x000fe40003f05300 */
[----:B------:R-:W0:Y:S01]  /*0960*/  LDC R12, c[0x0][0x658] ;  /* 0x00019600ff0c7b82 */ /* 0x000e220000000800 */
[-C--:B-1----:R-:W-:Y:S01]  /*0970*/  SHF.R.U64 R16, R10, R14.reuse, R11 ;  /* 0x0000000e0a107219 */ /* 0x082fe2000000120b */
[----:B---3--:R-:W-:Y:S01]  /*0980*/  IMAD.MOV R10, RZ, RZ, -R3 ;  /* 0x000000ffff0a7224 */ /* 0x008fe200078e0a03 */
[----:B------:R-:W-:-:S05]  /*0990*/  SHF.R.U32.HI R11, RZ, R14, R11 ;  /* 0x0000000eff0b7219 */ /* 0x000fca000001160b */
[----:B------:R-:W1:Y:S01]  /*09a0*/  LDC R17, c[0x0][0x148] ;  /* 0x00005200ff117b82 */ /* 0x000e620000000800 */
[----:B--2---:R-:W-:Y:S02]  /*09b0*/  IMAD R3, R7, R10, R6 ;  /* 0x0000000a07037224 */ /* 0x004fe400078e0206 */
[----:B------:R-:W-:-:S04]  /*09c0*/  FMUL R7, R9, UR4 ;  /* 0x0000000409077c20 */ /* 0x000fc80008400000 */
[----:B------:R2:W3:Y:S01]  /*09d0*/  F2I.U32.TRUNC.NTZ R15, R7 ;  /* 0x00000007000f7305 */ /* 0x0004e2000020f000 */
[----:B------:R-:W1:Y:S01]  /*09e0*/  LDC R21, c[0x0][0x600] ;  /* 0x00018000ff157b82 */ /* 0x000e620000000800 */
[-CC-:B----4-:R-:W-:Y:S02]  /*09f0*/  SHF.R.U64 R27, R16, R18.reuse, R11.reuse ;  /* 0x00000012101b7219 */ /* 0x190fe4000000120b */
[----:B------:R-:W-:Y:S01]  /*0a00*/  SHF.R.U32.HI R9, RZ, R18, R11 ;  /* 0x00000012ff097219 */ /* 0x000fe2000001160b */
[----:B------:R-:W-:-:S04]  /*0a10*/  IMAD.MOV.U32 R11, RZ, RZ, 0x1 ;  /* 0x00000001ff0b7424 */ /* 0x000fc800078e00ff */
[----:B------:R-:W4:Y:S01]  /*0a20*/  LDC R20, c[0x0][0x648] ;  /* 0x00019200ff147b82 */ /* 0x000f220000000800 */
[-C--:B0-----:R-:W-:Y:S02]  /*0a30*/  SHF.L.U32 R6, R13, R12.reuse, RZ ;  /* 0x0000000c0d067219 */ /* 0x081fe400000006ff */
[-CC-:B------:R-:W-:Y:S02]  /*0a40*/  SHF.R.U64 R18, R27, R12.reuse, R9.reuse ;  /* 0x0000000c1b127219 */ /* 0x180fe40000001209 */
[----:B------:R-:W-:Y:S02]  /*0a50*/  SHF.R.U32.HI R19, RZ, R12, R9 ;  /* 0x0000000cff137219 */ /* 0x000fe40000011609 */
[----:B------:R-:W-:Y:S01]  /*0a60*/  LOP3.LUT R14, RZ, R6, RZ, 0x33, !PT ;  /* 0x00000006ff0e7212 */ /* 0x000fe200078e33ff */
[----:B------:R-:W0:Y:S01]  /*0a70*/  LDC R25, c[0x0][0x638] ;  /* 0x00018e00ff197b82 */ /* 0x000e220000000800 */
[----:B------:R-:W-:Y:S01]  /*0a80*/  SHF.L.U32 R9, R11, R12, RZ ;  /* 0x0000000c0b097219 */ /* 0x000fe200000006ff */
[----:B------:R-:W-:-:S02]  /*0a90*/  IMAD.MOV.U32 R6, RZ, RZ, R18 ;  /* 0x000000ffff067224 */ /* 0x000fc400078e0012 */
[----:B--2---:R-:W-:-:S04]  /*0aa0*/  IMAD.MOV.U32 R7, RZ, RZ, R19 ;  /* 0x000000ffff077224 */ /* 0x004fc800078e0013 */
[----:B------:R-:W2:Y:S01]  /*0ab0*/  LDC R24, c[0x0][0x610] ;  /* 0x00018400ff187b82 */ /* 0x000ea20000000800 */
[----:B---3--:R-:W-:Y:S05]  /*0ac0*/  @!P0 BRA `(.L_x_6) ;  /* 0x0000000000288947 */ /* 0x008fea0003800000 */
[----:B------:R-:W3:Y:S02]  /*0ad0*/  LDC R13, c[0x0][0x64c] ;  /* 0x00019300ff0d7b82 */ /* 0x000ee40000000800 */
[----:B---3--:R-:W-:-:S05]  /*0ae0*/  IADD3 R13, P0, R18, R13, RZ ;  /* 0x0000000d120d7210 */ /* 0x008fca0007f1e0ff */
        /* <DEDUP_REMOVED lines=8> */
.L_x_6:
[----:B----4-:R-:W-:Y:S01]  /*0b70*/  SHF.R.U64 R6, R6, R20, R7 ;  /* 0x0000001406067219 */ /* 0x010fe20000001207 */
[----:B-1----:R-:W-:Y:S01]  /*0b80*/  VIADD R7, R21, 0xffffffff ;  /* 0xffffffff15077836 */ /* 0x002fe20000000000 */
[----:B------:R-:W-:Y:S01]  /*0b90*/  LOP3.LUT R14, R27, R14, RZ, 0xc0, !PT ;  /* 0x0000000e1b0e7212 */ /* 0x000fe200078ec0ff */
[----:B------:R-:W-:Y:S02]  /*0ba0*/  IMAD.MOV R15, RZ, RZ, -R15 ;  /* 0x000000ffff0f7224 */ /* 0x000fe400078e0a0f */
[----:B------:R-:W-:Y:S01]  /*0bb0*/  IMAD.MOV R10, RZ, RZ, -R6 ;  /* 0x000000ffff0a7224 */ /* 0x000fe200078e0a06 */
[----:B------:R-:W-:Y:S01]  /*0bc0*/  LOP3.LUT R7, R16, R7, RZ, 0xc0, !PT ;  /* 0x0000000710077212 */ /* 0x000fe200078ec0ff */
[----:B------:R-:W-:Y:S02]  /*0bd0*/  IMAD R14, R9, R6, R14 ;  /* 0x00000006090e7224 */ /* 0x000fe400078e020e */
[----:B------:R-:W-:Y:S02]  /*0be0*/  @P4 IMAD R3, R17, R15, R8 ;  /* 0x0000000f11034224 */ /* 0x000fe400078e0208 */
[----:B0-----:R-:W-:-:S02]  /*0bf0*/  IMAD R6, R10, R25, R18 ;  /* 0x000000190a067224 */ /* 0x001fc400078e0212 */
[----:B--2---:R-:W-:Y:S02]  /*0c00*/  IMAD R3, R14, R24, R3 ;  /* 0x000000180e037224 */ /* 0x004fe400078e0203 */
[----:B------:R-:W-:Y:S02]  /*0c10*/  IMAD R6, R6, R21, R7 ;  /* 0x0000001506067224 */ /* 0x000fe400078e0207 */
[----:B------:R-:W-:-:S03]  /*0c20*/  IMAD.MOV.U32 R9, RZ, RZ, 0x1 ;  /* 0x00000001ff097424 */ /* 0x000fc600078e00ff */
[----:B------:R-:W-:Y:S02]  /*0c30*/  SEL R12, R6, R3, !P4 ;  /* 0x00000003060c7207 */ /* 0x000fe40006000000 */
[----:B------:R-:W-:-:S07]  /*0c40*/  SEL R16, R3, R6, !P4 ;  /* 0x0000000603107207 */ /* 0x000fce0006000000 */
.L_x_4:
[----:B------:R-:W-:-:S08]  /*0c50*/  NOP ;  /* 0x0000000000007918 */ /* 0x000fd00000000000 */
[----:B------:R-:W0:Y:S02]  /*0c60*/  USETMAXREG.TRY_ALLOC.CTAPOOL UP0, 0xe8 ;  /* 0x000000e8000079c8 */ /* 0x000e240008000600 */
[----:B0-----:R-:W-:-:S13]  /*0c70*/  PLOP3.LUT P0, PT, PT, PT, UP0, 0x80, 0x0 ;  /* 0x000000000000781c */ /* 0x001fda0003f0f008 */
[----:B------:R-:W-:Y:S05]  /*0c80*/  @!P0 BRA `(.L_x_4) ;  /* 0xfffffffc00f08947 */ /* 0x000fea000383ffff */
[----:B------:R-:W-:Y:S01]  /*0c90*/  ULDC.64 UR4, c[0x0][0x598] ;  /* 0x0001660000047ab9 */ /* 0x000fe20000000a00 */
[----:B------:R-:W-:Y:S01]  /*0ca0*/  ULDC.64 UR18, c[0x0][0x208] ;  /* 0x0000820000127ab9 */ /* 0x000fe20000000a00 */
[----:B------:R-:W-:-:S04]  /*0cb0*/  ISETP.NE.U32.AND P0, PT, RZ, UR4, PT ;  /* 0x00000004ff007c0c */ /* 0x000fc8000bf05070 */
[----:B------:R-:W-:-:S13]  /*0cc0*/  ISETP.NE.AND.EX P0, PT, RZ, UR5, PT, P0 ;  /* 0x00000005ff007c0c */ /* 0x000fda000bf05300 */
[----:B------:R-:W-:Y:S05]  /*0cd0*/  @!P0 BRA `(.L_x_7) ;  /* 0x00000000001c8947 */ /* 0x000fea0003800000 */
[----:B------:R-:W0:Y:S02]  /*0ce0*/  LDC.64 R6, c[0x0][0x598] ;  /* 0x00016600ff067b82 */ /* 0x000e240000000a00 */
[----:B0-----:R-:W2:Y:S02]  /*0cf0*/  LDG.E.64 R6, desc[UR18][R6.64] ;  /* 0x0000001206067981 */ /* 0x001ea4000c1e1b00 */
[----:B--2---:R-:W-:-:S04]  /*0d00*/  ISETP.NE.U32.AND P0, PT, R6, RZ, PT ;  /* 0x000000ff0600720c */ /* 0x004fc80003f05070 */
[----:B------:R-:W-:-:S13]  /*0d10*/  ISETP.NE.AND.EX P0, PT, R7, RZ, PT, P0 ;  /* 0x000000ff0700720c */ /* 0x000fda0003f05300 */
[----:B------:R-:W-:Y:S05]  /*0d20*/  @!P0 BRA `(.L_x_7) ;  /* 0x0000000000088947 */ /* 0x000fea0003800000 */
[----:B------:R0:W5:Y:S01]  /*0d30*/  LD.E R3, desc[UR18][R6.64] ;  /* 0x0000001206037980 */ /* 0x000162000c101900 */
[----:B------:R-:W-:Y:S05]  /*0d40*/  BRA `(.L_x_8) ;  /* 0x0000000000207947 */ /* 0x000fea0003800000 */
.L_x_7:
[----:B------:R-:W-:Y:S02]  /*0d50*/  ULDC.64 UR4, c[0x0][0x588] ;  /* 0x0001620000047ab9 */ /* 0x000fe40000000a00 */
[----:B------:R-:W-:-:S04]  /*0d60*/  ISETP.NE.U32.AND P0, PT, RZ, UR4, PT ;  /* 0x00000004ff007c0c */ /* 0x000fc8000bf05070 */
[----:B------:R-:W-:-:S13]  /*0d70*/  ISETP.NE.AND.EX P0, PT, RZ, UR5, PT, P0 ;  /* 0x00000005ff007c0c */ /* 0x000fda000bf05300 */
[----:B------:R-:W-:Y:S05]  /*0d80*/  @!P0 BRA `(.L_x_9) ;  /* 0x00000000000c8947 */ /* 0x000fea0003800000 */
[----:B------:R-:W0:Y:S02]  /*0d90*/  LDC.64 R6, c[0x0][0x588] ;  /* 0x00016200ff067b82 */ /* 0x000e240000000a00 */
[----:B0-----:R1:W5:Y:S01]  /*0da0*/  LDG.E R3, desc[UR18][R6.64] ;  /* 0x0000001206037981 */ /* 0x001362000c1e1900 */
[----:B------:R-:W-:Y:S05]  /*0db0*/  BRA `(.L_x_8) ;  /* 0x0000000000047947 */ /* 0x000fea0003800000 */
.L_x_9:
[----:B------:R-:W2:Y:S02]  /*0dc0*/  LDC R3, c[0x0][0x580] ;  /* 0x00016000ff037b82 */ /* 0x000ea40000000800 */
.L_x_8:
[----:B------:R-:W-:Y:S02]  /*0dd0*/  ULDC.64 UR4, c[0x0][0x5a0] ;  /* 0x0001680000047ab9 */ /* 0x000fe40000000a00 */
[----:B------:R-:W-:-:S04]  /*0de0*/  ISETP.NE.U32.AND P0, PT, RZ, UR4, PT ;  /* 0x00000004ff007c0c */ /* 0x000fc8000bf05070 */
[----:B------:R-:W-:-:S13]  /*0df0*/  ISETP.NE.AND.EX P0, PT, RZ, UR5, PT, P0 ;  /* 0x00000005ff007c0c */ /* 0x000fda000bf05300 */
[----:B------:R-:W-:Y:S05]  /*0e00*/  @!P0 BRA `(.L_x_10) ;  /* 0x00000000001c8947 */ /* 0x000fea0003800000 */
[----:B01----:R-:W0:Y:S02]  /*0e10*/  LDC.64 R6, c[0x0][0x5a0] ;  /* 0x00016800ff067b82 */ /* 0x003e240000000a00 */
[----:B0-----:R-:W3:Y:S02]  /*0e20*/  LDG.E.64 R6, desc[UR18][R6.64] ;  /* 0x0000001206067981 */ /* 0x001ee4000c1e1b00 */
[----:B---3--:R-:W-:-:S04]  /*0e30*/  ISETP.NE.U32.AND P0, PT, R6, RZ, PT ;  /* 0x000000ff0600720c */ /* 0x008fc80003f05070 */
[----:B------:R-:W-:-:S13]  /*0e40*/  ISETP.NE.AND.EX P0, PT, R7, RZ, PT, P0 ;  /* 0x000000ff0700720c */ /* 0x000fda0003f05300 */
[----:B------:R-:W-:Y:S05]  /*0e50*/  @!P0 BRA `(.L_x_10) ;  /* 0x0000000000088947 */ /* 0x000fea0003800000 */
[----:B------:R0:W5:Y:S01]  /*0e60*/  LD.E R10, desc[UR18][R6.64] ;  /* 0x00000012060a7980 */ /* 0x000162000c101900 */
[----:B------:R-:W-:Y:S05]  /*0e70*/  BRA `(.L_x_11) ;  /* 0x0000000000207947 */ /* 0x000fea0003800000 */
.L_x_10:
[----:B------:R-:W-:Y:S02]  /*0e80*/  ULDC.64 UR4, c[0x0][0x590] ;  /* 0x0001640000047ab9 */ /* 0x000fe40000000a00 */
[----:B------:R-:W-:-:S04]  /*0e90*/  ISETP.NE.U32.AND P0, PT, RZ, UR4, PT ;  /* 0x00000004ff007c0c */ /* 0x000fc8000bf05070 */
[----:B------:R-:W-:-:S13]  /*0ea0*/  ISETP.NE.AND.EX P0, PT, RZ, UR5, PT, P0 ;  /* 0x00000005ff007c0c */ /* 0x000fda000bf05300 */
[----:B------:R-:W-:Y:S05]  /*0eb0*/  @!P0 BRA `(.L_x_12) ;  /* 0x00000000000c8947 */ /* 0x000fea0003800000 */
[----:B------:R-:W3:Y:S02]  /*0ec0*/  LDC.64 R10, c[0x0][0x590] ;  /* 0x00016400ff0a7b82 */ /* 0x000ee40000000a00 */
[----:B---3--:R3:W5:Y:S01]  /*0ed0*/  LDG.E R10, desc[UR18][R10.64] ;  /* 0x000000120a0a7981 */ /* 0x008762000c1e1900 */
[----:B------:R-:W-:Y:S05]  /*0ee0*/  BRA `(.L_x_11) ;  /* 0x0000000000047947 */ /* 0x000fea0003800000 */
.L_x_12:
[----:B------:R-:W4:Y:S02]  /*0ef0*/  LDC R10, c[0x0][0x584] ;  /* 0x00016100ff0a7b82 */ /* 0x000f240000000800 */
.L_x_11:
[----:B------:R-:W-:-:S13]  /*0f00*/  LOP3.LUT P0, RZ, R9, 0xff, RZ, 0xc0, !PT ;  /* 0x000000ff09ff7812 */ /* 0x000fda000780c0ff */
[----:B------:R-:W-:Y:S05]  /*0f10*/  @!P0 EXIT ;  /* 0x000000000000894d */ /* 0x000fea0003800000 */
[----:B------:R-:W-:Y:S01]  /*0f20*/  ULDC UR4, c[0x0][0x28c] ;  /* 0x0000a30000047ab9 */ /* 0x000fe20000000800 */
[----:B------:R-:W-:Y:S01]  /*0f30*/  LOP3.LUT R80, R4, 0x1, RZ, 0xfc, !PT ;  /* 0x0000000104507812 */ /* 0x000fe200078efcff */
[----:B------:R-:W-:-:S04]  /*0f40*/  UIADD3 UR4, UR4, 0x1f, URZ ;  /* 0x0000001f04047890 */ /* 0x000fc8000fffe03f */
[----:B------:R-:W-:-:S04]  /*0f50*/  USHF.R.S32.HI UR5, URZ, 0x1f, UR4 ;  /* 0x0000001f3f057899 */ /* 0x000fc80008011404 */
[----:B------:R-:W-:-:S03]  /*0f60*/  ULEA.HI UR5, UR5, UR4, URZ, 0x5 ;  /* 0x0000000405057291 */ /* 0x000fc6000f8f283f */
[----:B------:R-:W-:Y:S01]  /*0f70*/  UMOV UR4, URZ ;  /* 0x0000003f00047c82 */ /* 0x000fe20008000000 */
[----:B------:R-:W-:-:S03]  /*0f80*/  USHF.R.S32.HI UR9, URZ, 0x5, UR5 ;  /* 0x000000053f097899 */ /* 0x000fc60008011405 */
[----:B------:R-:W-:-:S09]  /*0f90*/  UMOV UR5, URZ ;  /* 0x0000003f00057c82 */ /* 0x000fd20008000000 */
.L_x_101:
[----:B01----:R-:W-:Y:S01]  /*0fa0*/  LOP3.LUT R6, R2, 0x80, RZ, 0xc0, !PT ;  /* 0x0000008002067812 */ /* 0x003fe200078ec0ff */
[----:B------:R-:W0:Y:S01]  /*0fb0*/  S2UR UR13, SR_CgaCtaId ;  /* 0x00000000000d79c3 */ /* 0x000e220000008800 */
[----:B------:R-:W-:Y:S01]  /*0fc0*/  UMOV UR12, 0x400 ;  /* 0x00000400000c7882 */ /* 0x000fe20000000000 */
[----:B------:R-:W-:Y:S01]  /*0fd0*/  UMOV UR6, URZ ;  /* 0x0000003f00067c82 */ /* 0x000fe20008000000 */
[----:B------:R-:W-:Y:S01]  /*0fe0*/  SHF.R.U32.HI R6, RZ, 0x7, R6 ;  /* 0x00000007ff067819 */ /* 0x000fe20000011606 */
[----:B------:R-:W-:Y:S01]  /*0ff0*/  UMOV UR7, URZ ;  /* 0x0000003f00077c82 */ /* 0x000fe20008000000 */
[----:B------:R-:W-:Y:S01]  /*1000*/  UMOV UR16, UR5 ;  /* 0x0000000500107c82 */ /* 0x000fe20008000000 */
[----:B------:R-:W-:Y:S01]  /*1010*/  CS2R R14, SRZ ;  /* 0x00000000000e7805 */ /* 0x000fe2000001ff00 */
[----:B---3--:R-:W-:Y:S01]  /*1020*/  IMAD.MOV.U32 R11, RZ, RZ, RZ ;  /* 0x000000ffff0b7224 */ /* 0x008fe200078e00ff */
[----:B------:R-:W1:Y:S01]  /*1030*/  LDC R7, c[0x0][0x28c] ;  /* 0x0000a300ff077b82 */ /* 0x000e620000000800 */
[----:B------:R-:W3:Y:S01]  /*1040*/  SHFL.IDX PT, R6, R6, RZ, 0x1f ;  /* 0x00001fff06067589 */ /* 0x000ee200000e0000 */
[----:B------:R-:W-:-:S02]  /*1050*/  CS2R R18, SRZ ;  /* 0x0000000000127805 */ /* 0x000fc4000001ff00 */
[----:B------:R-:W-:Y:S02]  /*1060*/  CS2R R20, SRZ ;  /* 0x0000000000147805 */ /* 0x000fe4000001ff00 */
[----:B------:R-:W-:Y:S02]  /*1070*/  CS2R R22, SRZ ;  /* 0x0000000000167805 */ /* 0x000fe4000001ff00 */
[----:B------:R-:W-:Y:S02]  /*1080*/  CS2R R56, SRZ ;  /* 0x0000000000387805 */ /* 0x000fe4000001ff00 */
[----:B------:R-:W-:Y:S02]  /*1090*/  CS2R R58, SRZ ;  /* 0x00000000003a7805 */ /* 0x000fe4000001ff00 */
[----:B------:R-:W-:Y:S02]  /*10a0*/  CS2R R60, SRZ ;  /* 0x00000000003c7805 */ /* 0x000fe4000001ff00 */
[----:B------:R-:W-:-:S02]  /*10b0*/  CS2R R62, SRZ ;  /* 0x00000000003e7805 */ /* 0x000fc4000001ff00 */
[----:B------:R-:W-:Y:S02]  /*10c0*/  CS2R R64, SRZ ;  /* 0x0000000000407805 */ /* 0x000fe4000001ff00 */
[----:B------:R-:W-:Y:S01]  /*10d0*/  CS2R R66, SRZ ;  /* 0x0000000000427805 */ /* 0x000fe2000001ff00 */
[----:B------:R-:W-:Y:S01]  /*10e0*/  IMAD.MOV.U32 R68, RZ, RZ, RZ ;  /* 0x000000ffff447224 */ /* 0x000fe200078e00ff */
[----:B------:R-:W-:Y:S02]  /*10f0*/  CS2R R70, SRZ ;  /* 0x0000000000467805 */ /* 0x000fe4000001ff00 */
[----:B------:R-:W-:Y:S02]  /*1100*/  CS2R R72, SRZ ;  /* 0x0000000000487805 */ /* 0x000fe4000001ff00 */
[----:B------:R-:W-:Y:S02]  /*1110*/  CS2R R74, SRZ ;  /* 0x00000000004a7805 */ /* 0x000fe4000001ff00 */
[----:B------:R-:W-:-:S02]  /*1120*/  CS2R R76, SRZ ;  /* 0x00000000004c7805 */ /* 0x000fc4000001ff00 */
[----:B------:R-:W-:Y:S01]  /*1130*/  CS2R R78, SRZ ;  /* 0x00000000004e7805 */ /* 0x000fe2000001ff00 */
[----:B------:R-:W-:Y:S01]  /*1140*/  IMAD.U32 R9, RZ, RZ, UR4 ;  /* 0x00000004ff097e24 */ /* 0x000fe2000f8e00ff */
[----:B------:R-:W-:Y:S02]  /*1150*/  CS2R R24, SRZ ;  /* 0x0000000000187805 */ /* 0x000fe4000001ff00 */
[----:B------:R-:W-:Y:S02]  /*1160*/  CS2R R26, SRZ ;  /* 0x00000000001a7805 */ /* 0x000fe4000001ff00 */
[----:B------:R-:W-:Y:S02]  /*1170*/  CS2R R28, SRZ ;  /* 0x00000000001c7805 */ /* 0x000fe4000001ff00 */
[----:B------:R-:W-:Y:S02]  /*1180*/  CS2R R30, SRZ ;  /* 0x00000000001e7805 */ /* 0x000fe4000001ff00 */
[----:B------:R-:W-:-:S02]  /*1190*/  CS2R R32, SRZ ;  /* 0x0000000000207805 */ /* 0x000fc4000001ff00 */
[----:B------:R-:W-:Y:S02]  /*11a0*/  CS2R R34, SRZ ;  /* 0x0000000000227805 */ /* 0x000fe4000001ff00 */
[----:B-1----:R-:W-:Y:S02]  /*11b0*/  ISETP.GE.AND P0, PT, R7, 0x1, PT ;  /* 0x000000010700780c */ /* 0x002fe40003f06270 */
[----:B------:R-:W-:Y:S02]  /*11c0*/  CS2R R36, SRZ ;  /* 0x0000000000247805 */ /* 0x000fe4000001ff00 */
[----:B---3--:R-:W-:Y:S02]  /*11d0*/  R2UR UR8, R6 ;  /* 0x00000000060872ca */ /* 0x008fe400000e0000 */
[----:B------:R-:W-:Y:S02]  /*11e0*/  CS2R R38, SRZ ;  /* 0x0000000000267805 */ /* 0x000fe4000001ff00 */
[----:B------:R-:W-:-:S02]  /*11f0*/  CS2R R40, SRZ ;  /* 0x0000000000287805 */ /* 0x000fc4000001ff00 */
[----:B------:R-:W-:Y:S02]  /*1200*/  CS2R R42, SRZ ;  /* 0x00000000002a7805 */ /* 0x000fe4000001ff00 */
[----:B------:R-:W-:Y:S02]  /*1210*/  CS2R R44, SRZ ;  /* 0x00000000002c7805 */ /* 0x000fe4000001ff00 */
[----:B------:R-:W-:Y:S02]  /*1220*/  CS2R R46, SRZ ;  /* 0x00000000002e7805 */ /* 0x000fe4000001ff00 */
[----:B------:R-:W-:Y:S02]  /*1230*/  CS2R R48, SRZ ;  /* 0x0000000000307805 */ /* 0x000fe4000001ff00 */
[----:B------:R-:W-:Y:S02]  /*1240*/  CS2R R50, SRZ ;  /* 0x0000000000327805 */ /* 0x000fe4000001ff00 */
[----:B------:R-:W-:-:S02]  /*1250*/  CS2R R52, SRZ ;  /* 0x0000000000347805 */ /* 0x000fc4000001ff00 */
[----:B------:R-:W-:Y:S01]  /*1260*/  CS2R R54, SRZ ;  /* 0x0000000000367805 */ /* 0x000fe2000001ff00 */
[----:B------:R-:W-:-:S04]  /*1270*/  ULEA.HI UR10, UR8, UR8, URZ, 0x1 ;  /* 0x00000008080a7291 */ /* 0x000fc8000f8f083f */
[----:B------:R-:W-:Y:S02]  /*1280*/  ULOP3.LUT UR11, UR10, 0x1ffffe, URZ, 0xc0, !UPT ;  /* 0x001ffffe0a0b7892 */ /* 0x000fe4000f8ec03f */
[----:B0-----:R-:W-:Y:S02]  /*1290*/  ULEA UR10, UR13, UR12, 0x18 ;  /* 0x0000000c0d0a7291 */ /* 0x001fe4000f8ec03f */
[----:B------:R-:W-:-:S03]  /*12a0*/  UIADD3 UR11, UR8, -UR11, URZ ;  /* 0x8000000b080b7290 */ /* 0x000fc6000fffe03f */
[----:B------:R-:W-:Y:S01]  /*12b0*/  UMOV UR8, URZ ;  /* 0x0000003f00087c82 */ /* 0x000fe20008000000 */
[----:B------:R-:W-:-:S04]  /*12c0*/  ULEA UR11, UR11, UR10, 0xb ;  /* 0x0000000a0b0b7291 */ /* 0x000fc8000f8e583f */
[----:B------:R-:W-:-:S04]  /*12d0*/  UIADD3 UR11, UR11, 0x180, URZ ;  /* 0x000001800b0b7890 */ /* 0x000fc8000fffe03f */
[----:B------:R-:W-:-:S04]  /*12e0*/  USHF.R.U32.HI UR11, URZ, 0x4, UR11 ;  /* 0x000000043f0b7899 */ /* 0x000fc8000801160b */
[----:B------:R-:W-:Y:S01]  /*12f0*/  ULOP3.LUT UR11, UR11, 0x3fff, URZ, 0xc0, !UPT ;  /* 0x00003fff0b0b7892 */ /* 0x000fe2000f8ec03f */
[----:B-----5:R-:W-:Y:S11]  /*1300*/  @!P0 BRA `(.L_x_13) ;  /* 0x00000004005c8947 */ /* 0x020ff60003800000 */
[----:B------:R-:W-:-:S13]  /*1310*/  ISETP.NE.AND P1, PT, R80, 0x3, PT ;  /* 0x000000035000780c */ /* 0x000fda0003f25270 */
[----:B------:R-:W-:Y:S05]  /*1320*/  @!P1 BRA `(.L_x_14) ;  /* 0x0000000000049947 */ /* 0x000fea0003800000 */
[----:B------:R-:W-:Y:S01]  /*1330*/  BPT.TRAP 0x1 ;  /* 0x000000040000795c */ /* 0x000fe20000300000 */
.L_x_14:
[----:B------:R-:W-:Y:S01]  /*1340*/  ULEA UR6, UR5, UR10, 0x3 ;  /* 0x0000000a05067291 */ /* 0x000fe2000f8e183f */
[----:B------:R-:W-:-:S05]  /*1350*/  IMAD.U32 R6, RZ, RZ, UR4 ;  /* 0x00000004ff067e24 */ /* 0x000fca000f8e00ff */
[----:B------:R-:W-:-:S04]  /*1360*/  SHF.L.U32 R6, R6, 0x1f, RZ ;  /* 0x0000001f06067819 */ /* 0x000fc800000006ff */
[----:B------:R0:W1:Y:S01]  /*1370*/  SYNCS.PHASECHK.TRANS64.TRYWAIT P0, [UR6], R6 ;  /* 0x00000006ff0075a7 */ /* 0x0000620008000146 */
[----:B------:R-:W-:Y:S05]  /*1380*/  @!P1 BRA `(.L_x_15) ;  /* 0x0000000000049947 */ /* 0x000fea0003800000 */
[----:B------:R-:W-:Y:S01]  /*1390*/  BPT.TRAP 0x1 ;  /* 0x000000040000795c */ /* 0x000fe20000300000 */
.L_x_15:
[----:B-1----:R-:W-:Y:S05]  /*13a0*/  @P0 BRA `(.L_x_16) ;  /* 0x0000000000080947 */ /* 0x002fea0003800000 */
[----:B------:R-:W1:Y:S02]  /*13b0*/  SYNCS.PHASECHK.TRANS64.TRYWAIT P0, [UR6], R6 ;  /* 0x00000006ff0075a7 */ /* 0x000e640008000146 */
[----:B-1----:R-:W-:Y:S05]  /*13c0*/  @!P0 BRA `(.L_x_17) ;  /* 0x0000005400ac8947 */ /* 0x002fea0003800000 */
.L_x_16:
[----:B------:R-:W-:Y:S01]  /*13d0*/  UIADD3 UR6, UR10, 0x7180, URZ ;  /* 0x000071800a067890 */ /* 0x000fe2000fffe03f */
[----:B------:R-:W-:Y:S01]  /*13e0*/  WARPGROUP.ARRIVE ;  /* 0x00000000000079c5 */ /* 0x000fe20000000000 */
[----:B------:R-:W-:Y:S01]  /*13f0*/  ULDC UR7, c[0x0][0x50c] ;  /* 0x0001430000077ab9 */ /* 0x000fe20000000800 */
[----:B------:R-:W-:Y:S01]  /*1400*/  ULOP3.LUT UR12, UR11, 0x10000, URZ, 0xfc, !UPT ;  /* 0x000100000b0c7892 */ /* 0x000fe2000f8efc3f */
[----:B------:R-:W-:Y:S01]  /*1410*/  CS2R R14, SRZ ;  /* 0x00000000000e7805 */ /* 0x000fe2000001ff00 */
[----:B------:R-:W-:Y:S01]  /*1420*/  UISETP.NE.AND UP0, UPT, UR7, 0x1, UPT ;  /* 0x000000010700788c */ /* 0x000fe2000bf05270 */
[----:B------:R-:W-:Y:S01]  /*1430*/  IMAD.MOV.U32 R11, RZ, RZ, RZ ;  /* 0x000000ffff0b7224 */ /* 0x000fe200078e00ff */
[----:B------:R-:W-:Y:S01]  /*1440*/  USHF.R.U32.HI UR6, URZ, 0x4, UR6 ;  /* 0x000000043f067899 */ /* 0x000fe20008011606 */
[----:B------:R-:W-:Y:S01]  /*1450*/  CS2R R18, SRZ ;  /* 0x0000000000127805 */ /* 0x000fe2000001ff00 */
[----:B------:R-:W-:Y:S01]  /*1460*/  USEL UR7, URZ, 0x1, UP0 ;  /* 0x000000013f077887 */ /* 0x000fe20008000000 */
[----:B------:R-:W-:Y:S01]  /*1470*/  CS2R R20, SRZ ;  /* 0x0000000000147805 */ /* 0x000fe2000001ff00 */
[----:B------:R-:W-:Y:S01]  /*1480*/  ULOP3.LUT UR6, UR6, 0x3fff, URZ, 0xc0, !UPT ;  /* 0x00003fff06067892 */ /* 0x000fe2000f8ec03f */
[----:B------:R-:W-:Y:S01]  /*1490*/  CS2R R22, SRZ ;  /* 0x0000000000167805 */ /* 0x000fe2000001ff00 */
[----:B------:R-:W-:Y:S01]  /*14a0*/  ULEA UR12, UR5, UR12, 0x8 ;  /* 0x0000000c050c7291 */ /* 0x000fe2000f8e403f */
[----:B------:R-:W-:Y:S01]  /*14b0*/  CS2R R56, SRZ ;  /* 0x0000000000387805 */ /* 0x000fe2000001ff00 */
[----:B------:R-:W-:Y:S01]  /*14c0*/  ULOP3.LUT UR6, UR6, 0x10000, URZ, 0xfc, !UPT ;  /* 0x0001000006067892 */ /* 0x000fe2000f8efc3f */
[----:B------:R-:W-:Y:S01]  /*14d0*/  ISETP.NE.AND P0, PT, RZ, UR7, PT ;  /* 0x00000007ff007c0c */ /* 0x000fe2000bf05270 */
[----:B------:R-:W-:Y:S01]  /*14e0*/  UMOV UR13, 0xc0000010 ;  /* 0xc0000010000d7882 */ /* 0x000fe20000000000 */
[----:B------:R-:W-:Y:S01]  /*14f0*/  UMOV UR15, 0xc0000010 ;  /* 0xc0000010000f7882 */ /* 0x000fe20000000000 */
[----:B------:R-:W-:Y:S01]  /*1500*/  ULEA UR14, UR5, UR6, 0x7 ;  /* 0x00000006050e7291 */ /* 0x000fe2000f8e383f */
[----:B------:R-:W-:-:S02]  /*1510*/  CS2R R58, SRZ ;  /* 0x00000000003a7805 */ /* 0x000fc4000001ff00 */
[----:B------:R-:W-:Y:S01]  /*1520*/  CS2R R60, SRZ ;  /* 0x00000000003c7805 */ /* 0x000fe2000001ff00 */
[----:B------:R-:W-:Y:S01]  /*1530*/  UMOV UR6, 0x1 ;  /* 0x0000000100067882 */ /* 0x000fe20000000000 */
[----:B------:R-:W-:Y:S02]  /*1540*/  CS2R R62, SRZ ;  /* 0x00000000003e7805 */ /* 0x000fe4000001ff00 */
[----:B------:R-:W-:Y:S02]  /*1550*/  CS2R R64, SRZ ;  /* 0x0000000000407805 */ /* 0x000fe4000001ff00 */
[----:B------:R-:W-:Y:S01]  /*1560*/  CS2R R66, SRZ ;  /* 0x0000000000427805 */ /* 0x000fe2000001ff00 */
[----:B------:R-:W-:Y:S01]  /*1570*/  IMAD.MOV.U32 R68, RZ, RZ, RZ ;  /* 0x000000ffff447224 */ /* 0x000fe200078e00ff */
[----:B------:R-:W-:Y:S01]  /*1580*/  CS2R R70, SRZ ;  /* 0x0000000000467805 */ /* 0x000fe2000001ff00 */
[----:B------:R-:W-:Y:S01]  /*1590*/  QGMMA.64x64x32.F32.E5M2.E5M2 R24, gdesc[UR12], RZ, !UPT, gsb0 ;  /* 0x00e000000c1879f3 */ /* 0x000fe2000c0038ff */
[----:B------:R-:W-:-:S02]  /*15a0*/  CS2R R72, SRZ ;  /* 0x0000000000487805 */ /* 0x000fc4000001ff00 */
[----:B------:R-:W-:Y:S02]  /*15b0*/  CS2R R74, SRZ ;  /* 0x00000000004a7805 */ /* 0x000fe4000001ff00 */
[----:B------:R-:W-:Y:S02]  /*15c0*/  CS2R R76, SRZ ;  /* 0x00000000004c7805 */ /* 0x000fe4000001ff00 */
[----:B------:R-:W-:Y:S01]  /*15d0*/  CS2R R78, SRZ ;  /* 0x00000000004e7805 */ /* 0x000fe2000001ff00 */
[----:B------:R-:W-:Y:S06]  /*15e0*/  @!P0 BRA `(.L_x_18) ;  /* 0x0000000000888947 */ /* 0x000fec0003800000 */
[----:B------:R-:W-:Y:S02]  /*15f0*/  WARPGROUP.DEPBAR.LE gsb0, 0x0 ;  /* 0x00008000000079c5 */ /* 0x000fe40000010000 */
[----:B------:R-:W-:-:S01]  /*1600*/  FADD R79, RZ, R24 ;  /* 0x00000018ff4f7221 */ /* 0x000fc20000000000 */
[----:B------:R-:W-:Y:S01]  /*1610*/  FADD R78, RZ, R25 ;  /* 0x00000019ff4e7221 */ /* 0x000fe20000000000 */
        /* <DEDUP_REMOVED lines=30> */
[----:B------:R-:W-:-:S06]  /*1800*/  UMOV UR6, URZ ;  /* 0x0000003f00067c82 */ /* 0x000fcc0008000000 */
.L_x_18:
[----:B------:R-:W-:-:S04]  /*1810*/  UIADD3 UR16, UR5, 0x1, URZ ;  /* 0x0000000105107890 */ /* 0x000fc8000fffe03f */
[----:B------:R-:W-:-:S04]  /*1820*/  UISETP.NE.AND UP0, UPT, UR16, 0x7, UPT ;  /* 0x000000071000788c */ /* 0x000fc8000bf05270 */
[----:B------:R-:W-:Y:S02]  /*1830*/  USEL UR8, URZ, 0x1, UP0 ;  /* 0x000000013f087887 */ /* 0x000fe40008000000 */
[----:B------:R-:W-:Y:S02]  /*1840*/  USEL UR16, UR16, URZ, UP0 ;  /* 0x0000003f10107287 */ /* 0x000fe40008000000 */
[----:B------:R-:W-:-:S06]  /*1850*/  ULOP3.LUT UR8, UR4, UR8, URZ, 0x3c, !UPT ;  /* 0x0000000804087292 */ /* 0x000fcc000f8e3c3f */
[----:B------:R-:W-:Y:S01]  /*1860*/  IMAD.U32 R9, RZ, RZ, UR8 ;  /* 0x00000008ff097e24 */ /* 0x000fe2000f8e00ff */
[----:B------:R-:W-:-:S06]  /*1870*/  UMOV UR8, 0x1 ;  /* 0x0000000100087882 */ /* 0x000fcc0000000000 */
.L_x_13:
[----:B------:R-:W-:-:S04]  /*1880*/  UISETP.LT.AND UP0, UPT, UR9, 0x1, UPT ;  /* 0x000000010900788c */ /* 0x000fc8000bf01270 */
[----:B------:R-:W-:-:S04]  /*1890*/  USEL UR12, UR9, 0x1, UP0 ;  /* 0x00000001090c7887 */ /* 0x000fc80008000000 */
[----:B------:R-:W-:-:S04]  /*18a0*/  UIADD3 UR12, UR9, -UR12, URZ ;  /* 0x8000000c090c7290 */ /* 0x000fc8000fffe03f */
[----:B------:R-:W-:-:S06]  /*18b0*/  UISETP.GE.AND UP0, UPT, UR12, 0x1, UPT ;  /* 0x000000010c00788c */ /* 0x000fcc000bf06270 */
[----:B------:R-:W-:-:S13]  /*18c0*/  PLOP3.LUT P0, PT, PT, PT, UP0, 0x80, 0x0 ;  /* 0x000000000000781c */ /* 0x000fda0003f0f008 */
[----:B------:R-:W-:Y:S05]  /*18d0*/  @!P0 BRA `(.L_x_19) ;  /* 0x0000000400708947 */ /* 0x000fea0003800000 */
[----:B01----:R-:W-:Y:S01]  /*18e0*/  IMAD.U32 R6, RZ, RZ, UR12 ;  /* 0x0000000cff067e24 */ /* 0x003fe2000f8e00ff */
[----:B------:R-:W-:Y:S01]  /*18f0*/  UMOV UR17, UR5 ;  /* 0x0000000500117c82 */ /* 0x000fe20008000000 */
[----:B------:R-:W-:-:S05]  /*1900*/  ULDC UR20, c[0x0][0x50c] ;  /* 0x0001430000147ab9 */ /* 0x000fca0000000800 */
.L_x_27:
[----:B------:R-:W-:-:S13]  /*1910*/  ISETP.NE.AND P1, PT, R80, 0x3, PT ;  /* 0x000000035000780c */ /* 0x000fda0003f25270 */
[----:B01----:R-:W-:Y:S05]  /*1920*/  @!P1 BRA `(.L_x_20) ;  /* 0x0000000000049947 */ /* 0x003fea0003800000 */
[----:B------:R-:W-:Y:S01]  /*1930*/  BPT.TRAP 0x1 ;  /* 0x000000040000795c */ /* 0x000fe20000300000 */
.L_x_20:
[----:B------:R-:W0:Y:S01]  /*1940*/  S2UR UR12, SR_CgaCtaId ;  /* 0x00000000000c79c3 */ /* 0x000e220000008800 */
[----:B------:R-:W-:Y:S01]  /*1950*/  UMOV UR10, 0x400 ;  /* 0x00000400000a7882 */ /* 0x000fe20000000000 */
[----:B------:R-:W-:Y:S01]  /*1960*/  SHF.L.U32 R7, R9, 0x1f, RZ ;  /* 0x0000001f09077819 */ /* 0x000fe200000006ff */
[----:B0-----:R-:W-:-:S04]  /*1970*/  ULEA UR10, UR12, UR10, 0x18 ;  /* 0x0000000a0c0a7291 */ /* 0x001fc8000f8ec03f */
[----:B------:R-:W-:-:S09]  /*1980*/  ULEA UR12, UR16, UR10, 0x3 ;  /* 0x0000000a100c7291 */ /* 0x000fd2000f8e183f */
[----:B------:R0:W1:Y:S01]  /*1990*/  SYNCS.PHASECHK.TRANS64.TRYWAIT P0, [UR12], R7 ;  /* 0x00000007ff0075a7 */ /* 0x000062000800014c */
[----:B------:R-:W-:Y:S05]  /*19a0*/  @!P1 BRA `(.L_x_21) ;  /* 0x0000000000049947 */ /* 0x000fea0003800000 */
[----:B------:R-:W-:Y:S01]  /*19b0*/  BPT.TRAP 0x1 ;  /* 0x000000040000795c */ /* 0x000fe20000300000 */
.L_x_21:
[----:B-1----:R-:W-:Y:S05]  /*19c0*/  @P0 BRA `(.L_x_22) ;  /* 0x0000000000080947 */ /* 0x002fea0003800000 */
[----:B------:R-:W1:Y:S02]  /*19d0*/  SYNCS.PHASECHK.TRANS64.TRYWAIT P0, [UR12], R7 ;  /* 0x00000007ff0075a7 */ /* 0x000e64000800014c */
[----:B-1----:R-:W-:Y:S05]  /*19e0*/  @!P0 BRA `(.L_x_23) ;  /* 0x00000050003c8947 */ /* 0x002fea0003800000 */
.L_x_22:
[----:B------:R-:W-:Y:S01]  /*19f0*/  UIADD3 UR12, UR10, 0x7180, URZ ;  /* 0x000071800a0c7890 */ /* 0x000fe2000fffe03f */
[----:B------:R-:W-:Y:S01]  /*1a00*/  WARPGROUP.ARRIVE ;  /* 0x00000000000079c5 */ /* 0x000fe20000000000 */
[----:B------:R-:W-:Y:S02]  /*1a10*/  UISETP.NE.AND UP0, UPT, UR7, URZ, UPT ;  /* 0x0000003f0700728c */ /* 0x000fe4000bf05270 */
[----:B------:R-:W-:Y:S02]  /*1a20*/  USHF.R.U32.HI UR12, URZ, 0x4, UR12 ;  /* 0x000000043f0c7899 */ /* 0x000fe4000801160c */
[----:B------:R-:W-:Y:S02]  /*1a30*/  USEL UR8, UR8, URZ, !UP0 ;  /* 0x0000003f08087287 */ /* 0x000fe4000c000000 */
[----:B------:R-:W-:Y:S02]  /*1a40*/  ULOP3.LUT UR7, UR12, 0x3fff, URZ, 0xc0, !UPT ;  /* 0x00003fff0c077892 */ /* 0x000fe4000f8ec03f */
[----:B------:R-:W-:-:S02]  /*1a50*/  ULOP3.LUT UR12, UR11, 0x10000, URZ, 0xfc, !UPT ;  /* 0x000100000b0c7892 */ /* 0x000fc4000f8efc3f */
[----:B------:R-:W-:Y:S02]  /*1a60*/  ULOP3.LUT UR7, UR7, 0x10000, URZ, 0xfc, !UPT ;  /* 0x0001000007077892 */ /* 0x000fe4000f8efc3f */
[----:B------:R-:W-:Y:S02]  /*1a70*/  UISETP.NE.U32.AND UP0, UPT, UR8, URZ, UPT ;  /* 0x0000003f0800728c */ /* 0x000fe4000bf05070 */
[----:B------:R-:W-:Y:S02]  /*1a80*/  ULEA UR12, UR16, UR12, 0x8 ;  /* 0x0000000c100c7291 */ /* 0x000fe4000f8e403f */
[----:B------:R-:W-:Y:S01]  /*1a90*/  ULEA UR14, UR16, UR7, 0x7 ;  /* 0x00000007100e7291 */ /* 0x000fe2000f8e383f */
[----:B------:R-:W-:Y:S01]  /*1aa0*/  UMOV UR13, 0xc0000010 ;  /* 0xc0000010000d7882 */ /* 0x000fe20000000000 */
[----:B------:R-:W-:Y:S01]  /*1ab0*/  UMOV UR15, 0xc0000010 ;  /* 0xc0000010000f7882 */ /* 0x000fe20000000000 */
[----:B------:R-:W-:-:S06]  /*1ac0*/  UIADD3 UR6, UR6, 0x1, URZ ;  /* 0x0000000106067890 */ /* 0x000fcc000fffe03f */
[----:B------:R-:W-:Y:S01]  /*1ad0*/  QGMMA.64x64x32.F32.E5M2.E5M2 R24, gdesc[UR12], R24, UP0, gsb0 ;  /* 0x00e000000c1879f3 */ /* 0x000fe2000b803818 */
[----:B------:R-:W-:-:S04]  /*1ae0*/  UISETP.NE.AND UP0, UPT, UR6, UR20, UPT ;  /* 0x000000140600728c */ /* 0x000fc8000bf05270 */
[----:B------:R-:W-:-:S06]  /*1af0*/  USEL UR7, URZ, 0x1, UP0 ;  /* 0x000000013f077887 */ /* 0x000fcc0008000000 */
[----:B------:R-:W-:Y:S01]  /*1b00*/  ISETP.NE.AND P0, PT, RZ, UR7, PT ;  /* 0x00000007ff007c0c */ /* 0x000fe2000bf05270 */
[----:B------:R-:W-:-:S12]  /*1b10*/  WARPGROUP.DEPBAR.LE gsb0, 0x1 ;  /* 0x00008000000079c5 */ /* 0x000fd80000010100 */
[----:B------:R-:W-:Y:S05]  /*1b20*/  @!P0 BRA `(.L_x_24) ;  /* 0x0000000000888947 */ /* 0x000fea0003800000 */
[----:B------:R-:W-:Y:S02]  /*1b30*/  WARPGROUP.DEPBAR.LE gsb0, 0x0 ;  /* 0x00008000000079c5 */ /* 0x000fe40000010000 */
[----:B------:R-:W-:-:S01]  /*1b40*/  FADD R79, R24, R79 ;  /* 0x0000004f184f7221 */ /* 0x000fc20000000000 */
[----:B------:R-:W-:Y:S01]  /*1b50*/  FADD R78, R25, R78 ;  /* 0x0000004e194e7221 */ /* 0x000fe20000000000 */
        /* <DEDUP_REMOVED lines=30> */
[----:B------:R-:W-:-:S06]  /*1d40*/  UMOV UR6, URZ ;  /* 0x0000003f00067c82 */ /* 0x000fcc0008000000 */
.L_x_24:
[----:B------:R-:W-:Y:S05]  /*1d50*/  @!P1 BRA `(.L_x_25) ;  /* 0x0000000000049947 */ /* 0x000fea0003800000 */
[----:B------:R-:W-:Y:S01]  /*1d60*/  BPT.TRAP 0x1 ;  /* 0x000000040000795c */ /* 0x000fe20000300000 */
.L_x_25:
[----:B------:R-:W-:Y:S01]  /*1d70*/  ULEA UR8, UR17, UR10, 0x3 ;  /* 0x0000000a11087291 */ /* 0x000fe2000f8e183f */
[----:B------:R-:W-:-:S03]  /*1d80*/  ISETP.GT.U32.AND P0, PT, R4, 0x1, PT ;  /* 0x000000010400780c */ /* 0x000fc60003f04070 */
[----:B------:R-:W-:-:S04]  /*1d90*/  UIADD3 UR8, UR8, 0x38, URZ ;  /* 0x0000003808087890 */ /* 0x000fc8000fffe03f */
[----:B------:R-:W-:-:S09]  /*1da0*/  UPRMT UR8, URZ, 0x654, UR8 ;  /* 0x000006543f087896 */ /* 0x000fd20008000008 */
[----:B------:R-:W-:Y:S01]  /*1db0*/  SYNCS.ARRIVE.TRANS64.RED.A1T0 RZ, [UR8], RZ ;  /* 0x000000ffffff79a7 */ /* 0x000fe20008100408 */
[----:B------:R-:W-:Y:S05]  /*1dc0*/  @P0 BRA `(.L_x_26) ;  /* 0x0000000000040947 */ /* 0x000fea0003800000 */
[----:B------:R-:W-:Y:S01]  /*1dd0*/  BPT.TRAP 0x1 ;  /* 0x000000040000795c */ /* 0x000fe20000300000 */
.L_x_26:
[----:B------:R-:W-:Y:S01]  /*1de0*/  UIADD3 UR16, UR16, 0x1, URZ ;  /* 0x0000000110107890 */ /* 0x000fe2000fffe03f */
[C---:B------:R-:W-:Y:S01]  /*1df0*/  ISETP.GT.AND P0, PT, R6.reuse, 0x1, PT ;  /* 0x000000010600780c */ /* 0x040fe20003f04270 */
[----:B------:R-:W-:Y:S01]  /*1e00*/  UIADD3 UR17, UR17, 0x1, URZ ;  /* 0x0000000111117890 */ /* 0x000fe2000fffe03f */
[----:B------:R-:W-:Y:S01]  /*1e10*/  VIADD R6, R6, 0xffffffff ;  /* 0xffffffff06067836 */ /* 0x000fe20000000000 */
[----:B------:R-:W-:Y:S02]  /*1e20*/  UISETP.NE.AND UP0, UPT, UR16, 0x7, UPT ;  /* 0x000000071000788c */ /* 0x000fe4000bf05270 */
[----:B------:R-:W-:Y:S02]  /*1e30*/  UISETP.NE.AND UP1, UPT, UR17, 0x7, UPT ;  /* 0x000000071100788c */ /* 0x000fe4000bf25270 */
[----:B------:R-:W-:Y:S02]  /*1e40*/  USEL UR8, URZ, 0x1, UP0 ;  /* 0x000000013f087887 */ /* 0x000fe40008000000 */
[----:B------:R-:W-:-:S02]  /*1e50*/  USEL UR16, UR16, URZ, UP0 ;  /* 0x0000003f10107287 */ /* 0x000fc40008000000 */
[----:B------:R-:W-:Y:S02]  /*1e60*/  USEL UR17, UR17, URZ, UP1 ;  /* 0x0000003f11117287 */ /* 0x000fe40008800000 */
[----:B------:R-:W-:Y:S01]  /*1e70*/  LOP3.LUT R9, R9, UR8, RZ, 0x3c, !PT ;  /* 0x0000000809097c12 */ /* 0x000fe2000f8e3cff */
[----:B------:R-:W-:Y:S01]  /*1e80*/  UMOV UR8, 0x1 ;  /* 0x0000000100087882 */ /* 0x000fe20000000000 */
[----:B------:R-:W-:Y:S08]  /*1e90*/  @P0 BRA `(.L_x_27) ;  /* 0xfffffff8009c0947 */ /* 0x000ff0000383ffff */
.L_x_19:
[----:B------:R-:W-:Y:S01]  /*1ea0*/  UISETP.NE.AND UP0, UPT, UR6, URZ, UPT ;  /* 0x0000003f0600728c */ /* 0x000fe2000bf05270 */
[----:B01----:R-:W0:Y:S03]  /*1eb0*/  LDC R6, c[0x0][0x28c] ;  /* 0x0000a300ff067b82 */ /* 0x003e260000000800 */
[----:B------:R-:W-:-:S06]  /*1ec0*/  USEL UR6, URZ, 0x1, !UP0 ;  /* 0x000000013f067887 */ /* 0x000fcc000c000000 */
[----:B------:R-:W-:Y:S02]  /*1ed0*/  ISETP.NE.AND P0, PT, RZ, UR6, PT ;  /* 0x00000006ff007c0c */ /* 0x000fe4000bf05270 */
[----:B0-----:R-:W-:-:S11]  /*1ee0*/  ISETP.GE.AND P1, PT, R6, 0x1, PT ;  /* 0x000000010600780c */ /* 0x001fd60003f26270 */
[----:B------:R-:W-:Y:S05]  /*1ef0*/  @!P0 BRA `(.L_x_28) ;  /* 0x0000000000848947 */ /* 0x000fea0003800000 */
[----:B------:R-:W-:Y:S02]  /*1f00*/  WARPGROUP.DEPBAR.LE gsb0, 0x0 ;  /* 0x00008000000079c5 */ /* 0x000fe40000010000 */
[----:B------:R-:W-:Y:S01]  /*1f10*/  FADD R79, R24, R79 ;  /* 0x0000004f184f7221 */ /* 0x000fe20000000000 */
        /* <DEDUP_REMOVED lines=30> */
[----:B------:R-:W-:-:S07]  /*2100*/  FADD R14, R14, R55 ;  /* 0x000000370e0e7221 */ /* 0x000fce0000000000 */
.L_x_28:
[----:B------:R-:W-:Y:S02]  /*2110*/  WARPGROUP.DEPBAR.LE gsb0, 0x0 ;  /* 0x00008000000079c5 */ /* 0x000fe40000010000 */
[----:B------:R-:W-:Y:S05]  /*2120*/  @!P1 BRA `(.L_x_29) ;  /* 0x0000000000489947 */ /* 0x000fea0003800000 */
[----:B------:R-:W-:-:S13]  /*2130*/  ISETP.NE.AND P0, PT, R80, 0x3, PT ;  /* 0x000000035000780c */ /* 0x000fda0003f05270 */
[----:B------:R-:W-:Y:S05]  /*2140*/  @!P0 BRA `(.L_x_30) ;  /* 0x0000000000048947 */ /* 0x000fea0003800000 */
[----:B------:R-:W-:Y:S01]  /*2150*/  BPT.TRAP 0x1 ;  /* 0x000000040000795c */ /* 0x000fe20000300000 */
.L_x_30:
[----:B------:R-:W-:Y:S01]  /*2160*/  UISETP.LT.AND UP0, UPT, UR9, 0x1, UPT ;  /* 0x000000010900788c */ /* 0x000fe2000bf01270 */
[----:B------:R-:W-:-:S03]  /*2170*/  ISETP.GT.U32.AND P0, PT, R4, 0x1, PT ;  /* 0x000000010400780c */ /* 0x000fc60003f04070 */
[----:B------:R-:W-:-:S04]  /*2180*/  USEL UR8, UR9, 0x1, UP0 ;  /* 0x0000000109087887 */ /* 0x000fc80008000000 */
[----:B------:R-:W-:-:S04]  /*2190*/  UIADD3 UR8, UR5, UR9, -UR8 ;  /* 0x0000000905087290 */ /* 0x000fc8000fffe808 */
[----:B------:R-:W-:-:S04]  /*21a0*/  UIMAD.WIDE.U32 UR6, UR8, 0x24924925, URZ ;  /* 0x24924925080678a5 */ /* 0x000fc8000f8e003f */
[----:B------:R-:W-:-:S04]  /*21b0*/  UIADD3 UR6, UR8, -UR7, URZ ;  /* 0x8000000708067290 */ /* 0x000fc8000fffe03f */
[----:B------:R-:W-:-:S04]  /*21c0*/  ULEA.HI UR6, UR6, UR7, URZ, 0x1f ;  /* 0x0000000706067291 */ /* 0x000fc8000f8ff83f */
[----:B------:R-:W-:-:S04]  /*21d0*/  USHF.R.U32.HI UR6, URZ, 0x2, UR6 ;  /* 0x000000023f067899 */ /* 0x000fc80008011606 */
[----:B------:R-:W-:-:S04]  /*21e0*/  UIMAD UR6, UR6, -0x7, UR8 ;  /* 0xfffffff9060678a4 */ /* 0x000fc8000f8e0208 */
[----:B------:R-:W-:-:S04]  /*21f0*/  ULEA UR6, UR6, UR10, 0x3 ;  /* 0x0000000a06067291 */ /* 0x000fc8000f8e183f */
[----:B------:R-:W-:-:S04]  /*2200*/  UIADD3 UR6, UR6, 0x38, URZ ;  /* 0x0000003806067890 */ /* 0x000fc8000fffe03f */
[----:B------:R-:W-:-:S09]  /*2210*/  UPRMT UR6, URZ, 0x654, UR6 ;  /* 0x000006543f067896 */ /* 0x000fd20008000006 */
[----:B------:R-:W-:Y:S01]  /*2220*/  SYNCS.ARRIVE.TRANS64.RED.A1T0 RZ, [UR6], RZ ;  /* 0x000000ffffff79a7 */ /* 0x000fe20008100406 */
[----:B------:R-:W-:Y:S05]  /*2230*/  @P0 BRA `(.L_x_29) ;  /* 0x0000000000040947 */ /* 0x000fea0003800000 */
[----:B------:R-:W-:Y:S01]  /*2240*/  BPT.TRAP 0x1 ;  /* 0x000000040000795c */ /* 0x000fe20000300000 */
.L_x_29:
[----:B------:R-:W0:Y:S01]  /*2250*/  LDC R24, c[0x0][0x288] ;  /* 0x0000a200ff187b82 */ /* 0x000e220000000800 */
[--C-:B------:R-:W-:Y:S01]  /*2260*/  SHF.R.U32.HI R6, RZ, 0x2, R2.reuse ;  /* 0x00000002ff067819 */ /* 0x100fe20000011602 */
[----:B------:R-:W-:Y:S01]  /*2270*/  IMAD.SHL.U32 R17, R12, 0x40, RZ ;  /* 0x000000400c117824 */ /* 0x000fe200078e00ff */
[C---:B------:R-:W-:Y:S01]  /*2280*/  LOP3.LUT R8, R2.reuse, 0x60, RZ, 0xc0, !PT ;  /* 0x0000006002087812 */ /* 0x040fe200078ec0ff */
[----:B------:R-:W-:Y:S01]  /*2290*/  UIADD3 UR8, UR9, UR5, URZ ;  /* 0x0000000509087290 */ /* 0x000fe2000fffe03f */
[----:B------:R-:W-:Y:S01]  /*22a0*/  SHF.R.U32.HI R9, RZ, 0x7, R2 ;  /* 0x00000007ff097819 */ /* 0x000fe20000011602 */
[----:B------:R-:W-:Y:S01]  /*22b0*/  IMAD.SHL.U32 R12, R2, 0x2, RZ ;  /* 0x00000002020c7824 */ /* 0x000fe200078e00ff */
[----:B------:R-:W-:Y:S01]  /*22c0*/  LOP3.LUT R7, R6, 0x7, RZ, 0xc0, !PT ;  /* 0x0000000706077812 */ /* 0x000fe200078ec0ff */
[----:B------:R-:W-:Y:S01]  /*22d0*/  UISETP.GT.U32.AND UP0, UPT, UR8, 0x6, UPT ;  /* 0x000000060800788c */ /* 0x000fe2000bf04070 */
[----:B------:R-:W-:Y:S01]  /*22e0*/  SHF.R.U32.HI R8, RZ, 0x1, R8 ;  /* 0x00000001ff087819 */ /* 0x000fe20000011608 */
[----:B------:R-:W-:Y:S01]  /*22f0*/  UIMAD.WIDE.U32 UR6, UR8, 0x24924925, URZ ;  /* 0x24924925080678a5 */ /* 0x000fe2000f8e003f */
[----:B------:R-:W-:Y:S01]  /*2300*/  LOP3.LUT R6, R9, 0x1, RZ, 0xc0, !PT ;  /* 0x0000000109067812 */ /* 0x000fe200078ec0ff */
[----:B------:R-:W-:Y:S01]  /*2310*/  ULDC UR12, c[0x0][0x284] ;  /* 0x0000a100000c7ab9 */ /* 0x000fe20000000800 */
[----:B------:R-:W-:Y:S01]  /*2320*/  IADD3 R13, RZ, -R8, -R7 ;  /* 0x80000008ff0d7210 */ /* 0x000fe20007ffe807 */
[----:B------:R-:W-:Y:S01]  /*2330*/  UISETP.LT.U32.AND UP0, UPT, UR9, 0x7, UP0 ;  /* 0x000000070900788c */ /* 0x000fe20008701070 */
[----:B------:R-:W-:Y:S01]  /*2340*/  SHF.R.S32.HI R32, RZ, 0x1f, R69 ;  /* 0x0000001fff207819 */ /* 0x000fe20000011445 */
[C---:B------:R-:W-:Y:S01]  /*2350*/  IMAD.SHL.U32 R26, R6.reuse, 0x40, RZ ;  /* 0x00000040061a7824 */ /* 0x040fe200078e00ff */
[----:B------:R-:W-:Y:S01]  /*2360*/  UIADD3 UR5, UR8, -UR7, URZ ;  /* 0x8000000708057290 */ /* 0x000fe2000fffe03f */
[----:B------:R-:W-:Y:S01]  /*2370*/  IMAD R25, R6, -0x40, R13 ;  /* 0xffffffc006197824 */ /* 0x000fe200078e020d */
[----:B------:R-:W-:Y:S01]  /*2380*/  LOP3.LUT R6, R2, 0x3, RZ, 0xc0, !PT ;  /* 0x0000000302067812 */ /* 0x000fe200078ec0ff */
[----:B------:R-:W-:Y:S01]  /*2390*/  UISETP.GE.U32.AND UP1, UPT, UR9, 0x7, UPT ;  /* 0x000000070900788c */ /* 0x000fe2000bf26070 */
[----:B------:R-:W-:Y:S01]  /*23a0*/  LOP3.LUT R9, R26, 0x40, R7, 0xe2, !PT ;  /* 0x000000401a097812 */ /* 0x000fe200078ee207 */
[----:B------:R-:W-:Y:S01]  /*23b0*/  USEL UR6, URZ, 0x1, !UP0 ;  /* 0x000000013f067887 */ /* 0x000fe2000c000000 */
[C---:B------:R-:W-:Y:S01]  /*23c0*/  LOP3.LUT R12, R17.reuse, 0x6, R12, 0xf8, !PT ;  /* 0x00000006110c7812 */ /* 0x040fe200078ef80c */
[----:B0-----:R-:W-:Y:S01]  /*23d0*/  IMAD R26, R6, -0x2, R24 ;  /* 0xfffffffe061a7824 */ /* 0x001fe200078e0218 */
[----:B------:R-:W-:Y:S01]  /*23e0*/  ISETP.GE.AND P0, PT, R17, R24, PT ;  /* 0x000000181100720c */ /* 0x000fe20003f06270 */
[----:B------:R-:W-:Y:S01]  /*23f0*/  IMAD.SHL.U32 R24, R16, 0x80, RZ ;  /* 0x0000008010187824 */ /* 0x000fe200078e00ff */
[----:B------:R-:W-:Y:S01]  /*2400*/  ULEA.HI UR5, UR5, UR7, URZ, 0x1f ;  /* 0x0000000705057291 */ /* 0x000fe2000f8ff83f */
[----:B------:R-:W-:Y:S01]  /*2410*/  SHF.R.S32.HI R13, RZ, 0x1f, R12 ;  /* 0x0000001fff0d7819 */ /* 0x000fe2000001140c */
[----:B------:R-:W-:Y:S01]  /*2420*/  ULDC.64 UR10, c[0x0][0x5d0] ;  /* 0x00017400000a7ab9 */ /* 0x000fe20000000a00 */
[----:B------:R-:W-:Y:S01]  /*2430*/  ULOP3.LUT UR4, UR4, UR6, URZ, 0x3c, !UPT ;  /* 0x0000000604047292 */ /* 0x000fe2000f8e3c3f */
[----:B------:R-:W-:Y:S01]  /*2440*/  ISETP.GE.OR P0, PT, R24, UR12, P0 ;  /* 0x0000000c18007c0c */ /* 0x000fe20008706670 */
[----:B------:R-:W-:Y:S01]  /*2450*/  IMAD R6, R32, UR10, RZ ;  /* 0x0000000a20067c24 */ /* 0x000fe2000f8e02ff */
[----:B------:R-:W-:Y:S01]  /*2460*/  USHF.R.U32.HI UR5, URZ, 0x2, UR5 ;  /* 0x000000023f057899 */ /* 0x000fe20008011605 */
[----:B------:R-:W-:Y:S01]  /*2470*/  IMAD.WIDE R28, R16, 0x80, RZ ;  /* 0x00000080101c7825 */ /* 0x000fe200078e02ff */
[----:B------:R-:W-:-:S02]  /*2480*/  IADD3 R25, -R24, UR12, R25 ;  /* 0x0000000c18197c10 */ /* 0x000fc4000fffe119 */
[----:B------:R-:W-:Y:S01]  /*2490*/  @UP1 ULOP3.LUT UR4, UR4, 0x1, UR5, 0x78, !UPT ;  /* 0x0000000104041892 */ /* 0x000fe2000f8e7805 */
[C---:B------:R-:W-:Y:S01]  /*24a0*/  IMAD R27, R69.reuse, UR11, R6 ;  /* 0x0000000b451b7c24 */ /* 0x040fe2000f8e0206 */
[----:B------:R-:W-:Y:S01]  /*24b0*/  UIMAD UR5, UR5, -0x7, UR8 ;  /* 0xfffffff9050578a4 */ /* 0x000fe2000f8e0208 */
[----:B------:R-:W-:Y:S01]  /*24c0*/  IMAD.WIDE.U32 R6, R69, UR10, R12 ;  /* 0x0000000a45067c25 */ /* 0x000fe2000f8e000c */
[----:B------:R-:W-:-:S03]  /*24d0*/  LOP3.LUT R33, R28, R9, R8, 0xfe, !PT ;  /* 0x000000091c217212 */ /* 0x000fc600078efe08 */
[----:B------:R-:W-:Y:S02]  /*24e0*/  IMAD.IADD R7, R7, 0x1, R27 ;  /* 0x0000000107077824 */ /* 0x000fe400078e021b */
[----:B------:R-:W-:Y:S02]  /*24f0*/  IMAD.IADD R26, R26, 0x1, -R17 ;  /* 0x000000011a1a7824 */ /* 0x000fe400078e0a11 */
[----:B------:R-:W-:Y:S01]  /*2500*/  IMAD.MOV.U32 R24, RZ, RZ, -0x1 ;  /* 0xffffffffff187424 */ /* 0x000fe200078e00ff */
[----:B------:R-:W-:Y:S06]  /*2510*/  @P0 BRA `(.L_x_31) ;  /* 0x0000002400940947 */ /* 0x000fec0003800000 */
[----:B------:R-:W0:Y:S01]  /*2520*/  LDC.64 R30, c[0x0][0x5c8] ;  /* 0x00017200ff1e7b82 */ /* 0x000e220000000a00 */
[----:B------:R-:W-:Y:S01]  /*2530*/  ULDC.64 UR6, c[0x0][0x5c0] ;  /* 0x0001700000067ab9 */ /* 0x000fe20000000a00 */
[----:B------:R-:W-:Y:S01]  /*2540*/  BSSY B0, `(.L_x_31) ;  /* 0x0000262000007945 */ /* 0x000fe20003800000 */
[-C--:B0-----:R-:W-:Y:S02]  /*2550*/  IMAD R8, R29, R30.reuse, RZ ;  /* 0x0000001e1d087224 */ /* 0x081fe400078e02ff */
[----:B------:R-:W-:-:S04]  /*2560*/  IMAD.WIDE.U32 R6, R33, R30, R6 ;  /* 0x0000001e21067225 */ /* 0x000fc800078e0006 */
[----:B------:R-:W-:Y:S01]  /*2570*/  IMAD R17, R33, R31, R8 ;  /* 0x0000001f21117224 */ /* 0x000fe200078e0208 */
[----:B------:R-:W-:Y:S02]  /*2580*/  LEA R9, P0, R30, R6, 0x3 ;  /* 0x000000061e097211 */ /* 0x000fe400078018ff */
[----:B------:R-:W-:Y:S01]  /*2590*/  IADD3 R8, P1, R6, UR6, RZ ;  /* 0x0000000606087c10 */ /* 0x000fe2000ff3e0ff */
[----:B------:R-:W-:Y:S01]  /*25a0*/  IMAD.IADD R17, R7, 0x1, R17 ;  /* 0x0000000107117824 */ /* 0x000fe200078e0211 */
[----:B------:R-:W-:-:S04]  /*25b0*/  IADD3 R6, P2, R9, UR6, RZ ;  /* 0x0000000609067c10 */ /* 0x000fc8000ff5e0ff */
[----:B------:R-:W-:Y:S02]  /*25c0*/  LEA.HI.X R7, R30, R17, R31, 0x3, P0 ;  /* 0x000000111e077211 */ /* 0x000fe400000f1c1f */
[----:B----45:R-:W-:Y:S02]  /*25d0*/  FSETP.NEU.AND P0, PT, R10, RZ, PT ;  /* 0x000000ff0a00720b */ /* 0x030fe40003f0d000 */
[----:B------:R-:W-:Y:S02]  /*25e0*/  IADD3.X R9, R17, UR7, RZ, P1, !PT ;  /* 0x0000000711097c10 */ /* 0x000fe40008ffe4ff */
[----:B------:R-:W-:-:S09]  /*25f0*/  IADD3.X R7, R7, UR7, RZ, P2, !PT ;  /* 0x0000000707077c10 */ /* 0x000fd200097fe4ff */
[----:B------:R-:W-:Y:S05]  /*2600*/  @!P0 BRA `(.L_x_32) ;  /* 0x0000001c00148947 */ /* 0x000fea0003800000 */
[----:B------:R-:W-:Y:S01]  /*2610*/  ULDC.64 UR6, c[0x0][0x5b8] ;  /* 0x00016e0000067ab9 */ /* 0x000fe20000000a00 */
[----:B------:R-:W-:Y:S01]  /*2620*/  ISETP.GE.AND P0, PT, R26, 0x1, PT ;  /* 0x000000011a00780c */ /* 0x000fe20003f06270 */
[----:B------:R-:W-:Y:S01]  /*2630*/  IMAD R30, R32, UR6, RZ ;  /* 0x00000006201e7c24 */ /* 0x000fe2000f8e02ff */
[----:B------:R-:W-:Y:S01]  /*2640*/  ULDC.64 UR10, c[0x0][0x5a8] ;  /* 0x00016a00000a7ab9 */ /* 0x000fe20000000a00 */
[----:B------:R-:W-:Y:S01]  /*2650*/  IMAD.WIDE.U32 R16, R69, UR6, R12 ;  /* 0x0000000645107c25 */ /* 0x000fe2000f8e000c */
[----:B------:R-:W-:Y:S01]  /*2660*/  ISETP.LT.OR P3, PT, R25, 0x1, !P0 ;  /* 0x000000011900780c */ /* 0x000fe20004761670 */
[----:B------:R-:W-:Y:S02]  /*2670*/  BSSY B1, `(.L_x_33) ;  /* 0x000000c000017945 */ /* 0x000fe40003800000 */
[----:B------:R-:W-:Y:S01]  /*2680*/  IMAD R69, R69, UR7, R30 ;  /* 0x0000000745457c24 */ /* 0x000fe2000f8e021e */
[----:B------:R-:W-:Y:S02]  /*2690*/  ULDC.64 UR6, c[0x0][0x5b0] ;  /* 0x00016c0000067ab9 */ /* 0x000fe40000000a00 */
[----:B------:R-:W-:-:S02]  /*26a0*/  IMAD R27, R29, UR6, RZ ;  /* 0x000000061d1b7c24 */ /* 0x000fc4000f8e02ff */
[----:B------:R-:W-:Y:S02]  /*26b0*/  IMAD.IADD R17, R17, 0x1, R69 ;  /* 0x0000000111117824 */ /* 0x000fe400078e0245 */
[C---:B------:R-:W-:Y:S02]  /*26c0*/  IMAD R27, R33.reuse, UR7, R27 ;  /* 0x00000007211b7c24 */ /* 0x040fe4000f8e021b */
[----:B------:R-:W-:-:S03]  /*26d0*/  IMAD.WIDE.U32 R12, R33, UR6, R16 ;  /* 0x00000006210c7c25 */ /* 0x000fc6000f8e0010 */
[----:B------:R-:W-:-:S04]  /*26e0*/  IADD3 R12, P1, R12, UR10, RZ ;  /* 0x0000000a0c0c7c10 */ /* 0x000fc8000ff3e0ff */
[--C-:B------:R-:W-:Y:S02]  /*26f0*/  IADD3.X R13, R13, UR11, R27.reuse, P1, !PT ;  /* 0x0000000b0d0d7c10 */ /* 0x100fe40008ffe41b */
[----:B------:R-:W-:Y:S01]  /*2700*/  PRMT R27, RZ, 0x7610, R27 ;  /* 0x00007610ff1b7816 */ /* 0x000fe2000000001b */
[----:B------:R-:W-:Y:S06]  /*2710*/  @P3 BRA `(.L_x_34) ;  /* 0x0000000000043947 */ /* 0x000fec0003800000 */
[----:B------:R0:W5:Y:S02]  /*2720*/  LDG.E.U8 R27, desc[UR18][R12.64] ;  /* 0x000000120c1b7981 */ /* 0x000164000c1e1100 */
.L_x_34:
[----:B------:R-:W-:Y:S05]  /*2730*/  BSYNC B1 ;  /* 0x0000000000017941 */ /* 0x000fea0003800000 */
.L_x_33:
[----:B-----5:R-:W-:Y:S01]  /*2740*/  LOP3.LUT R27, R27, 0xff, RZ, 0xc0, !PT ;  /* 0x000000ff1b1b7812 */ /* 0x020fe200078ec0ff */
[----:B------:R-:W-:Y:S01]  /*2750*/  BSSY B1, `(.L_x_35) ;  /* 0x000000c000017945 */ /* 0x000fe20003800000 */
[----:B------:R-:W-:Y:S02]  /*2760*/  ISETP.GE.AND P1, PT, R26, 0x2, PT ;  /* 0x000000021a00780c */ /* 0x000fe40003f26270 */
[----:B------:R-:W-:Y:S02]  /*2770*/  F2FP.F16.E5M2.UNPACK_B R27, R27 ;  /* 0x0000001bff1b723e */ /* 0x000fe400020004ff */
[----:B------:R-:W-:-:S03]  /*2780*/  ISETP.LT.OR P2, PT, R25, 0x1, !P1 ;  /* 0x000000011900780c */ /* 0x000fc60004f41670 */
[----:B------:R-:W-:-:S05]  /*2790*/  HADD2.F32 R27, -RZ, R27.H0_H0 ;  /* 0x2000001bff1b7230 */ /* 0x000fca0000004100 */
[----:B------:R-:W-:Y:S01]  /*27a0*/  FMUL R30, R27, R10 ;  /* 0x0000000a1b1e7220 */ /* 0x000fe20000400000 */
[----:B------:R-:W-:-:S03]  /*27b0*/  PRMT R27, RZ, 0x7610, R27 ;  /* 0x00007610ff1b7816 */ /* 0x000fc6000000001b */
[----:B--2---:R-:W-:-:S05]  /*27c0*/  FFMA R30, R79, R3, R30 ;  /* 0x000000034f1e7223 */ /* 0x004fca000000001e */
[----:B------:R-:W-:-:S05]  /*27d0*/  F2FP.SATFINITE.E5M2.F32.PACK_AB_MERGE_C R31, RZ, R30, RZ ;  /* 0x0000001eff1f723e */ /* 0x000fca00048060ff */
[----:B------:R1:W-:Y:S01]  /*27e0*/  @!P3 STG.E.U8 desc[UR18][R8.64], R31 ;  /* 0x0000001f0800b986 */ /* 0x0003e2000c101112 */
[----:B------:R-:W-:Y:S05]  /*27f0*/  @P2 BRA `(.L_x_36) ;  /* 0x0000000000042947 */ /* 0x000fea0003800000 */
[----:B------:R2:W5:Y:S02]  /*2800*/  LDG.E.U8 R27, desc[UR18][R12.64+0x1] ;  /* 0x000001120c1b7981 */ /* 0x000564000c1e1100 */
.L_x_36:
[----:B------:R-:W-:Y:S05]  /*2810*/  BSYNC B1 ;  /* 0x0000000000017941 */ /* 0x000fea0003800000 */
.L_x_35:
[----:B-----5:R-:W-:Y:S01]  /*2820*/  LOP3.LUT R27, R27, 0xff, RZ, 0xc0, !PT ;  /* 0x000000ff1b1b7812 */ /* 0x020fe200078ec0ff */
[----:B------:R-:W-:Y:S01]  /*2830*/  BSSY B1, `(.L_x_37) ;  /* 0x0000012000017945 */ /* 0x000fe20003800000 */
[----:B-1----:R-:W-:Y:S02]  /*2840*/  IADD3 R31, P3, R33, 0x8, RZ ;  /* 0x00000008211f7810 */ /* 0x002fe40007f7e0ff */
[----:B------:R-:W-:Y:S02]  /*2850*/  F2FP.F16.E5M2.UNPACK_B R27, R27 ;  /* 0x0000001bff1b723e */ /* 0x000fe400020004ff */
[----:B------:R-:W-:Y:S01]  /*2860*/  ISETP.LT.OR P0, PT, R25, 0x9, !P0 ;  /* 0x000000091900780c */ /* 0x000fe20004701670 */
[----:B------:R-:W-:Y:S02]  /*2870*/  IMAD.X R28, RZ, RZ, R29, P3 ;  /* 0x000000ffff1c7224 */ /* 0x000fe400018e061d */
[----:B------:R-:W-:Y:S02]  /*2880*/  HADD2.F32 R27, -RZ, R27.H0_H0 ;  /* 0x2000001bff1b7230 */ /* 0x000fe40000004100 */
[----:B------:R-:W-:-:S02]  /*2890*/  IMAD R28, R28, UR6, RZ ;  /* 0x000000061c1c7c24 */ /* 0x000fc4000f8e02ff */
[----:B------:R-:W-:-:S04]  /*28a0*/  IMAD.WIDE.U32 R16, R31, UR6, R16 ;  /* 0x000000061f107c25 */ /* 0x000fc8000f8e0010 */
[----:B------:R-:W-:Y:S01]  /*28b0*/  FMUL R27, R27, R10 ;  /* 0x0000000a1b1b7220 */ /* 0x000fe20000400000 */
[----:B------:R-:W-:-:S03]  /*28c0*/  IMAD R31, R31, UR7, R28 ;  /* 0x000000071f1f7c24 */ /* 0x000fc6000f8e021c */
[----:B------:R-:W-:Y:S01]  /*28d0*/  FFMA R27, R78, R3, R27 ;  /* 0x000000034e1b7223 */ /* 0x000fe2000000001b */
[----:B------:R-:W-:-:S04]  /*28e0*/  IADD3 R16, P3, R16, UR10, RZ ;  /* 0x0000000a10107c10 */ /* 0x000fc8000ff7e0ff */
[----:B------:R-:W-:Y:S02]  /*28f0*/  F2FP.SATFINITE.E5M2.F32.PACK_AB_MERGE_C R29, RZ, R27, RZ ;  /* 0x0000001bff1d723e */ /* 0x000fe400048060ff */
[----:B------:R-:W-:Y:S02]  /*2900*/  IADD3.X R17, R17, UR11, R31, P3, !PT ;  /* 0x0000000b11117c10 */ /* 0x000fe40009ffe41f */
[----:B------:R-:W-:Y:S01]  /*2910*/  PRMT R27, RZ, 0x7610, R27 ;  /* 0x00007610ff1b7816 */ /* 0x000fe2000000001b */
[----:B------:R1:W-:Y:S01]  /*2920*/  @!P2 STG.E.U8 desc[UR18][R8.64+0x1], R29 ;  /* 0x0000011d0800a986 */ /* 0x0003e2000c101112 */
[----:B------:R-:W-:Y:S05]  /*2930*/  @P0 BRA `(.L_x_38) ;  /* 0x0000000000040947 */ /* 0x000fea0003800000 */
[----:B------:R3:W5:Y:S02]  /*2940*/  LDG.E.U8 R27, desc[UR18][R16.64] ;  /* 0x00000012101b7981 */ /* 0x000764000c1e1100 */
.L_x_38:
[----:B------:R-:W-:Y:S05]  /*2950*/  BSYNC B1 ;  /* 0x0000000000017941 */ /* 0x000fea0003800000 */
.L_x_37:
[----:B-----5:R-:W-:Y:S01]  /*2960*/  LOP3.LUT R27, R27, 0xff, RZ, 0xc0, !PT ;  /* 0x000000ff1b1b7812 */ /* 0x020fe200078ec0ff */
[----:B------:R-:W-:Y:S01]  /*2970*/  BSSY B1, `(.L_x_39) ;  /* 0x000000b000017945 */ /* 0x000fe20003800000 */
[----:B------:R-:W-:Y:S02]  /*2980*/  ISETP.LT.OR P1, PT, R25, 0x9, !P1 ;  /* 0x000000091900780c */ /* 0x000fe40004f21670 */
[----:B------:R-:W-:-:S05]  /*2990*/  F2FP.F16.E5M2.UNPACK_B R27, R27 ;  /* 0x0000001bff1b723e */ /* 0x000fca00020004ff */
[----:B------:R-:W-:-:S05]  /*29a0*/  HADD2.F32 R27, -RZ, R27.H0_H0 ;  /* 0x2000001bff1b7230 */ /* 0x000fca0000004100 */
[----:B------:R-:W-:Y:S01]  /*29b0*/  FMUL R28, R27, R10 ;  /* 0x0000000a1b1c7220 */ /* 0x000fe20000400000 */
[----:B------:R-:W-:-:S03]  /*29c0*/  PRMT R27, RZ, 0x7610, R27 ;  /* 0x00007610ff1b7816 */ /* 0x000fc6000000001b */
[----:B------:R-:W-:-:S05]  /*29d0*/  FFMA R28, R77, R3, R28 ;  /* 0x000000034d1c7223 */ /* 0x000fca000000001c */
[----:B-1----:R-:W-:-:S05]  /*29e0*/  F2FP.SATFINITE.E5M2.F32.PACK_AB_MERGE_C R29, RZ, R28, RZ ;  /* 0x0000001cff1d723e */ /* 0x002fca00048060ff */
[----:B------:R1:W-:Y:S01]  /*29f0*/  @!P0 STG.E.U8 desc[UR18][R6.64], R29 ;  /* 0x0000001d06008986 */ /* 0x0003e2000c101112 */
[----:B------:R-:W-:Y:S05]  /*2a00*/  @P1 BRA `(.L_x_40) ;  /* 0x0000000000041947 */ /* 0x000fea0003800000 */
[----:B------:R4:W5:Y:S02]  /*2a10*/  LDG.E.U8 R27, desc[UR18][R16.64+0x1] ;  /* 0x00000112101b7981 */ /* 0x000964000c1e1100 */
.L_x_40:
[----:B------:R-:W-:Y:S05]  /*2a20*/  BSYNC B1 ;  /* 0x0000000000017941 */ /* 0x000fea0003800000 */
.L_x_39:
[----:B-----5:R-:W-:Y:S01]  /*2a30*/  LOP3.LUT R27, R27, 0xff, RZ, 0xc0, !PT ;  /* 0x000000ff1b1b7812 */ /* 0x020fe200078ec0ff */
[----:B------:R-:W-:Y:S01]  /*2a40*/  BSSY B1, `(.L_x_41) ;  /* 0x000000c000017945 */ /* 0x000fe20003800000 */
[----:B------:R-:W-:Y:S02]  /*2a50*/  ISETP.GE.AND P0, PT, R26, 0x9, PT ;  /* 0x000000091a00780c */ /* 0x000fe40003f06270 */
[----:B------:R-:W-:Y:S02]  /*2a60*/  F2FP.F16.E5M2.UNPACK_B R27, R27 ;  /* 0x0000001bff1b723e */ /* 0x000fe400020004ff */
[----:B------:R-:W-:-:S03]  /*2a70*/  ISETP.LT.OR P2, PT, R25, 0x1, !P0 ;  /* 0x000000011900780c */ /* 0x000fc60004741670 */
[----:B------:R-:W-:-:S05]  /*2a80*/  HADD2.F32 R27, -RZ, R27.H0_H0 ;  /* 0x2000001bff1b7230 */ /* 0x000fca0000004100 */
[----:B------:R-:W-:-:S04]  /*2a90*/  FMUL R27, R27, R10 ;  /* 0x0000000a1b1b7220 */ /* 0x000fc80000400000 */
[----:B------:R-:W-:-:S05]  /*2aa0*/  FFMA R27, R76, R3, R27 ;  /* 0x000000034c1b7223 */ /* 0x000fca000000001b */
[----:B-1----:R-:W-:Y:S02]  /*2ab0*/  F2FP.SATFINITE.E5M2.F32.PACK_AB_MERGE_C R29, RZ, R27, RZ ;  /* 0x0000001bff1d723e */ /* 0x002fe400048060ff */
[----:B------:R-:W-:-:S03]  /*2ac0*/  PRMT R27, RZ, 0x7610, R27 ;  /* 0x00007610ff1b7816 */ /* 0x000fc6000000001b */
[----:B------:R1:W-:Y:S01]  /*2ad0*/  @!P1 STG.E.U8 desc[UR18][R6.64+0x1], R29 ;  /* 0x0000011d06009986 */ /* 0x0003e2000c101112 */
[----:B------:R-:W-:Y:S05]  /*2ae0*/  @P2 BRA `(.L_x_42) ;  /* 0x0000000000042947 */ /* 0x000fea0003800000 */
[----:B------:R0:W5:Y:S02]  /*2af0*/  LDG.E.U8 R27, desc[UR18][R12.64+0x8] ;  /* 0x000008120c1b7981 */ /* 0x000164000c1e1100 */
.L_x_42:
[----:B------:R-:W-:Y:S05]  /*2b00*/  BSYNC B1 ;  /* 0x0000000000017941 */ /* 0x000fea0003800000 */
.L_x_41:
        /* <DEDUP_REMOVED lines=13> */
.L_x_44:
[----:B------:R-:W-:Y:S05]  /*2be0*/  BSYNC B1 ;  /* 0x0000000000017941 */ /* 0x000fea0003800000 */
.L_x_43:
[----:B-----5:R-:W-:Y:S01]  /*2bf0*/  LOP3.LUT R27, R27, 0xff, RZ, 0xc0, !PT ;  /* 0x000000ff1b1b7812 */ /* 0x020fe200078ec0ff */
[----:B------:R-:W-:Y:S01]  /*2c00*/  BSSY B1, `(.L_x_45) ;  /* 0x000000b000017945 */ /* 0x000fe20003800000 */
[----:B------:R-:W-:Y:S02]  /*2c10*/  ISETP.LT.OR P0, PT, R25, 0x9, !P0 ;  /* 0x000000091900780c */ /* 0x000fe40004701670 */
[----:B------:R-:W-:-:S05]  /*2c20*/  F2FP.F16.E5M2.UNPACK_B R27, R27 ;  /* 0x0000001bff1b723e */ /* 0x000fca00020004ff */
        /* <DEDUP_REMOVED lines=8> */
.L_x_46:
[----:B------:R-:W-:Y:S05]  /*2cb0*/  BSYNC B1 ;  /* 0x0000000000017941 */ /* 0x000fea0003800000 */
.L_x_45:
        /* <DEDUP_REMOVED lines=12> */
.L_x_48:
[----:B------:R-:W-:Y:S05]  /*2d80*/  BSYNC B1 ;  /* 0x0000000000017941 */ /* 0x000fea0003800000 */
.L_x_47:
        /* <DEDUP_REMOVED lines=13> */
.L_x_50:
[----:B------:R-:W-:Y:S05]  /*2e60*/  BSYNC B1 ;  /* 0x0000000000017941 */ /* 0x000fea0003800000 */
.L_x_49:
        /* <DEDUP_REMOVED lines=13> */
.L_x_52:
[----:B------:R-:W-:Y:S05]  /*2f40*/  BSYNC B1 ;  /* 0x0000000000017941 */ /* 0x000fea0003800000 */
.L_x_51:
        /* <DEDUP_REMOVED lines=12> */
.L_x_54:
[----:B------:R-:W-:Y:S05]  /*3010*/  BSYNC B1 ;  /* 0x0000000000017941 */ /* 0x000fea0003800000 */
.L_x_53:
        /* <DEDUP_REMOVED lines=12> */
.L_x_56:
[----:B------:R-:W-:Y:S05]  /*30e0*/  BSYNC B1 ;  /* 0x0000000000017941 */ /* 0x000fea0003800000 */
.L_x_55:
        /* <DEDUP_REMOVED lines=13> */
.L_x_58:
[----:B------:R-:W-:Y:S05]  /*31c0*/  BSYNC B1 ;  /* 0x0000000000017941 */ /* 0x000fea0003800000 */
.L_x_57:
        /* <DEDUP_REMOVED lines=13> */
.L_x_60:
[----:B------:R-:W-:Y:S05]  /*32a0*/  BSYNC B1 ;  /* 0x0000000000017941 */ /* 0x000fea0003800000 */
.L_x_59:
        /* <DEDUP_REMOVED lines=12> */
.L_x_62:
[----:B------:R-:W-:Y:S05]  /*3370*/  BSYNC B1 ;  /* 0x0000000000017941 */ /* 0x000fea0003800000 */
.L_x_61:
        /* <DEDUP_REMOVED lines=12> */
.L_x_64:
[----:B------:R-:W-:Y:S05]  /*3440*/  BSYNC B1 ;  /* 0x0000000000017941 */ /* 0x000fea0003800000 */
.L_x_63:
        /* <DEDUP_REMOVED lines=13> */
.L_x_66:
[----:B------:R-:W-:Y:S05]  /*3520*/  BSYNC B1 ;  /* 0x0000000000017941 */ /* 0x000fea0003800000 */
.L_x_65:
        /* <DEDUP_REMOVED lines=13> */
.L_x_68:
[----:B------:R-:W-:Y:S05]  /*3600*/  BSYNC B1 ;  /* 0x0000000000017941 */ /* 0x000fea0003800000 */
.L_x_67:
        /* <DEDUP_REMOVED lines=12> */
.L_x_70:
[----:B------:R-:W-:Y:S05]  /*36d0*/  BSYNC B1 ;  /* 0x0000000000017941 */ /* 0x000fea0003800000 */
.L_x_69:
        /* <DEDUP_REMOVED lines=12> */
.L_x_72:
[----:B------:R-:W-:Y:S05]  /*37a0*/  BSYNC B1 ;  /* 0x0000000000017941 */ /* 0x000fea0003800000 */
.L_x_71:
        /* <DEDUP_REMOVED lines=13> */
.L_x_74:
[----:B------:R-:W-:Y:S05]  /*3880*/  BSYNC B1 ;  /* 0x0000000000017941 */ /* 0x000fea0003800000 */
.L_x_73:
        /* <DEDUP_REMOVED lines=13> */
.L_x_76:
[----:B------:R-:W-:Y:S05]  /*3960*/  BSYNC B1 ;  /* 0x0000000000017941 */ /* 0x000fea0003800000 */
.L_x_75:
        /* <DEDUP_REMOVED lines=12> */
.L_x_78:
[----:B------:R-:W-:Y:S05]  /*3a30*/  BSYNC B1 ;  /* 0x0000000000017941 */ /* 0x000fea0003800000 */
.L_x_77:
[----:B-----5:R-:W-:Y:S01]  /*3a40*/  LOP3.LUT R27, R27, 0xff, RZ, 0xc0, !PT ;  /* 0x000000ff1b1b7812 */ /* 0x020fe200078ec0ff */
[----:B------:R-:W-:Y:S01]  /*3a50*/  BSSY B1, `(.L_x_79) ;  /* 0x000000b000017945 */ /* 0x000fe20003800000 */
[----:B------:R-:W-:Y:S02]  /*3a60*/  ISETP.LT.OR P1, PT, R25, 0x9, !P1 ;  /* 0x000000091900780c */ /* 0x000fe40004f21670 */
[----:B------:R-:W-:-:S05]  /*3a70*/  F2FP.F16.E5M2.UNPACK_B R27, R27 ;  /* 0x0000001bff1b723e */ /* 0x000fca00020004ff */
[----:B------:R-:W-:-:S05]  /*3a80*/  HADD2.F32 R27, -RZ, R27.H0_H0 ;  /* 0x2000001bff1b7230 */ /* 0x000fca0000004100 */
[----:B------:R-:W-:-:S04]  /*3a90*/  FMUL R28, R27, R10 ;  /* 0x0000000a1b1c7220 */ /* 0x000fc80000400000 */
[----:B------:R-:W-:Y:S01]  /*3aa0*/  FFMA R28, R23, R3, R28 ;  /* 0x00000003171c7223 */ /* 0x000fe2000000001c */
[----:B------:R-:W-:-:S04]  /*3ab0*/  PRMT R23, RZ, 0x7610, R23 ;  /* 0x00007610ff177816 */ /* 0x000fc80000000017 */
[----:B------:R-:W-:-:S05]  /*3ac0*/  F2FP.SATFINITE.E5M2.F32.PACK_AB_MERGE_C R27, RZ, R28, RZ ;  /* 0x0000001cff1b723e */ /* 0x000fca00048060ff */
[----:B------:R0:W-:Y:S01]  /*3ad0*/  @!P0 STG.E.U8 desc[UR18][R6.64+0x28], R27 ;  /* 0x0000281b06008986 */ /* 0x0001e2000c101112 */
[----:B------:R-:W-:Y:S05]  /*3ae0*/  @P1 BRA `(.L_x_80) ;  /* 0x0000000000041947 */ /* 0x000fea0003800000 */
[----:B------:R0:W5:Y:S02]  /*3af0*/  LDG.E.U8 R23, desc[UR18][R16.64+0x29] ;  /* 0x0000291210177981 */ /* 0x000164000c1e1100 */
.L_x_80:
[----:B------:R-:W-:Y:S05]  /*3b00*/  BSYNC B1 ;  /* 0x0000000000017941 */ /* 0x000fea0003800000 */
.L_x_79:
        /* <DEDUP_REMOVED lines=8> */
[----:B0-----:R-:W-:Y:S02]  /*3b90*/  F2FP.SATFINITE.E5M2.F32.PACK_AB_MERGE_C R27, RZ, R23, RZ ;  /* 0x00000017ff1b723e */ /* 0x001fe400048060ff */
[----:B------:R-:W-:-:S03]  /*3ba0*/  PRMT R23, RZ, 0x7610, R23 ;  /* 0x00007610ff177816 */ /* 0x000fc60000000017 */
[----:B------:R0:W-:Y:S01]  /*3bb0*/  @!P1 STG.E.U8 desc[UR18][R6.64+0x29], R27 ;  /* 0x0000291b06009986 */ /* 0x0001e2000c101112 */
[----:B------:R-:W-:Y:S05]  /*3bc0*/  @P2 BRA `(.L_x_82) ;  /* 0x0000000000042947 */ /* 0x000fea0003800000 */
[----:B------:R0:W5:Y:S02]  /*3bd0*/  LDG.E.U8 R23, desc[UR18][R12.64+0x30] ;  /* 0x000030120c177981 */ /* 0x000164000c1e1100 */
.L_x_82:
[----:B------:R-:W-:Y:S05]  /*3be0*/  BSYNC B1 ;  /* 0x0000000000017941 */ /* 0x000fea0003800000 */
.L_x_81:
[----:B-----5:R-:W-:Y:S01]  /*3bf0*/  LOP3.LUT R23, R23, 0xff, RZ, 0xc0, !PT ;  /* 0x000000ff17177812 */ /* 0x020fe200078ec0ff */
[----:B------:R-:W-:Y:S01]  /*3c00*/  BSSY B1, `(.L_x_83) ;  /* 0x000000c000017945 */ /* 0x000fe20003800000 */
[----:B------:R-:W-:Y:S02]  /*3c10*/  ISETP.GE.AND P1, PT, R26, 0x32, PT ;  /* 0x000000321a00780c */ /* 0x000fe40003f26270 */
[----:B------:R-:W-:Y:S02]  /*3c20*/  F2FP.F16.E5M2.UNPACK_B R23, R23 ;  /* 0x00000017ff17723e */ /* 0x000fe400020004ff */
[----:B------:R-:W-:-:S03]  /*3c30*/  ISETP.LT.OR P3, PT, R25, 0x1, !P1 ;  /* 0x000000011900780c */ /* 0x000fc60004f61670 */
        /* <DEDUP_REMOVED lines=8> */
.L_x_84:
[----:B------:R-:W-:Y:S05]  /*3cc0*/  BSYNC B1 ;  /* 0x0000000000017941 */ /* 0x000fea0003800000 */
.L_x_83:
[----:B-----5:R-:W-:Y:S01]  /*3cd0*/  LOP3.LUT R21, R21, 0xff, RZ, 0xc0, !PT ;  /* 0x000000ff15157812 */ /* 0x020fe200078ec0ff */
[----:B------:R-:W-:Y:S01]  /*3ce0*/  BSSY B1, `(.L_x_85) ;  /* 0x000000b000017945 */ /* 0x000fe20003800000 */
[----:B------:R-:W-:Y:S02]  /*3cf0*/  ISETP.LT.OR P0, PT, R25, 0x9, !P0 ;  /* 0x000000091900780c */ /* 0x000fe40004701670 */
[----:B------:R-:W-:-:S05]  /*3d00*/  F2FP.F16.E5M2.UNPACK_B R21, R21 ;  /* 0x00000015ff15723e */ /* 0x000fca00020004ff */
        /* <DEDUP_REMOVED lines=8> */
.L_x_86:
[----:B------:R-:W-:Y:S05]  /*3d90*/  BSYNC B1 ;  /* 0x0000000000017941 */ /* 0x000fea0003800000 */
.L_x_85:
        /* <DEDUP_REMOVED lines=12> */
.L_x_88:
[----:B------:R-:W-:Y:S05]  /*3e60*/  BSYNC B1 ;  /* 0x0000000000017941 */ /* 0x000fea0003800000 */
.L_x_87:
        /* <DEDUP_REMOVED lines=13> */
.L_x_90:
[----:B------:R-:W-:Y:S05]  /*3f40*/  BSYNC B1 ;  /* 0x0000000000017941 */ /* 0x000fea0003800000 */
.L_x_89:
        /* <DEDUP_REMOVED lines=13> */
.L_x_92:
[----:B------:R-:W-:Y:S05]  /*4020*/  BSYNC B1 ;  /* 0x0000000000017941 */ /* 0x000fea0003800000 */
.L_x_91:
[----:B-----5:R-:W-:Y:S01]  /*4030*/  LOP3.LUT R15, R15, 0xff, RZ, 0xc0, !PT ;  /* 0x000000ff0f0f7812 */ /* 0x020fe200078ec0ff */
[----:B------:R-:W-:Y:S01]  /*4040*/  BSSY B1, `(.L_x_93) ;  /* 0x000000b000017945 */ /* 0x000fe20003800000 */
[----:B------:R-:W-:Y:S02]  /*4050*/  ISETP.LT.OR P0, PT, R25, 0x9, !P0 ;  /* 0x000000091900780c */ /* 0x000fe40004701670 */
[----:B------:R-:W-:Y:S02]  /*4060*/  F2FP.F16.E5M2.UNPACK_B R15, R15 ;  /* 0x0000000fff0f723e */ /* 0x000fe400020004ff */
[----:B0-2---:R-:W-:-:S03]  /*4070*/  PRMT R12, RZ, 0x7610, R12 ;  /* 0x00007610ff0c7816 */ /* 0x005fc6000000000c */
[----:B------:R-:W-:-:S05]  /*4080*/  HADD2.F32 R15, -RZ, R15.H0_H0 ;  /* 0x2000000fff0f7230 */ /* 0x000fca0000004100 */
[----:B------:R-:W-:-:S04]  /*4090*/  FMUL R15, R15, R10 ;  /* 0x0000000a0f0f7220 */ /* 0x000fc80000400000 */
[----:B------:R-:W-:-:S05]  /*40a0*/  FFMA R15, R18, R3, R15 ;  /* 0x00000003120f7223 */ /* 0x000fca000000000f */
[----:B------:R-:W-:-:S05]  /*40b0*/  F2FP.SATFINITE.E5M2.F32.PACK_AB_MERGE_C R15, RZ, R15, RZ ;  /* 0x0000000fff0f723e */ /* 0x000fca00048060ff */
[----:B------:R0:W-:Y:S01]  /*40c0*/  @!P3 STG.E.U8 desc[UR18][R8.64+0x39], R15 ;  /* 0x0000390f0800b986 */ /* 0x0001e2000c101112 */
[----:B------:R-:W-:Y:S05]  /*40d0*/  @P0 BRA `(.L_x_94) ;  /* 0x0000000000040947 */ /* 0x000fea0003800000 */
[----:B------:R2:W5:Y:S02]  /*40e0*/  LDG.E.U8 R12, desc[UR18][R16.64+0x38] ;  /* 0x00003812100c7981 */ /* 0x000564000c1e1100 */
.L_x_94:
[----:B------:R-:W-:Y:S05]  /*40f0*/  BSYNC B1 ;  /* 0x0000000000017941 */ /* 0x000fea0003800000 */
.L_x_93:
[----:B-----5:R-:W-:Y:S01]  /*4100*/  LOP3.LUT R12, R12, 0xff, RZ, 0xc0, !PT ;  /* 0x000000ff0c0c7812 */ /* 0x020fe200078ec0ff */
[----:B------:R-:W-:Y:S01]  /*4110*/  BSSY B1, `(.L_x_95) ;  /* 0x000000b000017945 */ /* 0x000fe20003800000 */
[----:B------:R-:W-:Y:S02]  /*4120*/  ISETP.LT.OR P1, PT, R25, 0x9, !P1 ;  /* 0x000000091900780c */ /* 0x000fe40004f21670 */
[----:B------:R-:W-:-:S05]  /*4130*/  F2FP.F16.E5M2.UNPACK_B R12, R12 ;  /* 0x0000000cff0c723e */ /* 0x000fca00020004ff */
[----:B01----:R-:W-:-:S05]  /*4140*/  HADD2.F32 R9, -RZ, R12.H0_H0 ;  /* 0x2000000cff097230 */ /* 0x003fca0000004100 */
[----:B------:R-:W-:-:S04]  /*4150*/  FMUL R8, R9, R10 ;  /* 0x0000000a09087220 */ /* 0x000fc80000400000 */
[----:B------:R-:W-:-:S05]  /*4160*/  FFMA R8, R11, R3, R8 ;  /* 0x000000030b087223 */ /* 0x000fca0000000008 */
[----:B------:R-:W-:Y:S02]  /*4170*/  F2FP.SATFINITE.E5M2.F32.PACK_AB_MERGE_C R9, RZ, R8, RZ ;  /* 0x00000008ff09723e */ /* 0x000fe400048060ff */
[----:B------:R-:W-:-:S03]  /*4180*/  PRMT R8, RZ, 0x7610, R8 ;  /* 0x00007610ff087816 */ /* 0x000fc60000000008 */
[----:B------:R0:W-:Y:S01]  /*4190*/  @!P0 STG.E.U8 desc[UR18][R6.64+0x38], R9 ;  /* 0x0000380906008986 */ /* 0x0001e2000c101112 */
[----:B------:R-:W-:Y:S05]  /*41a0*/  @P1 BRA `(.L_x_96) ;  /* 0x0000000000041947 */ /* 0x000fea0003800000 */
[----:B------:R1:W5:Y:S02]  /*41b0*/  LDG.E.U8 R8, desc[UR18][R16.64+0x39] ;  /* 0x0000391210087981 */ /* 0x000364000c1e1100 */
.L_x_96:
[----:B------:R-:W-:Y:S05]  /*41c0*/  BSYNC B1 ;  /* 0x0000000000017941 */ /* 0x000fea0003800000 */
.L_x_95:
[----:B------:R-:W-:Y:S05]  /*41d0*/  @P1 BRA `(.L_x_97) ;  /* 0x0000000800601947 */ /* 0x000fea0003800000 */
[----:B-----5:R-:W-:-:S04]  /*41e0*/  LOP3.LUT R8, R8, 0xff, RZ, 0xc0, !PT ;  /* 0x000000ff08087812 */ /* 0x020fc800078ec0ff */
[----:B------:R-:W-:-:S05]  /*41f0*/  F2FP.F16.E5M2.UNPACK_B R8, R8 ;  /* 0x00000008ff08723e */ /* 0x000fca00020004ff */
[----:B0-----:R-:W-:-:S05]  /*4200*/  HADD2.F32 R9, -RZ, R8.H0_H0 ;  /* 0x20000008ff097230 */ /* 0x001fca0000004100 */
[----:B------:R-:W-:-:S04]  /*4210*/  FMUL R9, R9, R10 ;  /* 0x0000000a09097220 */ /* 0x000fc80000400000 */
[----:B------:R-:W-:-:S05]  /*4220*/  FFMA R9, R14, R3, R9 ;  /* 0x000000030e097223 */ /* 0x000fca0000000009 */
[----:B------:R-:W-:-:S05]  /*4230*/  F2FP.SATFINITE.E5M2.F32.PACK_AB_MERGE_C R9, RZ, R9, RZ ;  /* 0x00000009ff09723e */ /* 0x000fca00048060ff */
[----:B------:R0:W-:Y:S01]  /*4240*/  STG.E.U8 desc[UR18][R6.64+0x39], R9 ;  /* 0x0000390906007986 */ /* 0x0001e2000c101112 */
[----:B------:R-:W-:Y:S05]  /*4250*/  BRA `(.L_x_97) ;  /* 0x0000000800407947 */ /* 0x000fea0003800000 */
.L_x_32:
[C---:B------:R-:W-:Y:S01]  /*4260*/  ISETP.GE.AND P3, PT, R26.reuse, 0x1, PT ;  /* 0x000000011a00780c */ /* 0x040fe20003f66270 */
[-C--:B--2---:R-:W-:Y:S01]  /*4270*/  FMUL R79, R79, R3.reuse ;  /* 0x000000034f4f7220 */ /* 0x084fe20000400000 */
[----:B------:R-:W-:Y:S01]  /*4280*/  ISETP.GE.AND P0, PT, R26, 0x2, PT ;  /* 0x000000021a00780c */ /* 0x000fe20003f06270 */
[-C--:B------:R-:W-:Y:S01]  /*4290*/  FMUL R78, R78, R3.reuse ;  /* 0x000000034e4e7220 */ /* 0x080fe20000400000 */
[----:B------:R-:W-:Y:S01]  /*42a0*/  ISETP.LT.OR P1, PT, R25, 0x1, !P3 ;  /* 0x000000011900780c */ /* 0x000fe20005f21670 */
[-C--:B------:R-:W-:Y:S01]  /*42b0*/  FMUL R77, R77, R3.reuse ;  /* 0x000000034d4d7220 */ /* 0x080fe20000400000 */
[C---:B------:R-:W-:Y:S01]  /*42c0*/  ISETP.LT.OR P2, PT, R25.reuse, 0x1, !P0 ;  /* 0x000000011900780c */ /* 0x040fe20004741670 */
[-C--:B------:R-:W-:Y:S01]  /*42d0*/  FMUL R76, R76, R3.reuse ;  /* 0x000000034c4c7220 */ /* 0x080fe20000400000 */
[----:B------:R-:W-:Y:S01]  /*42e0*/  ISETP.LT.OR P3, PT, R25, 0x9, !P3 ;  /* 0x000000091900780c */ /* 0x000fe20005f61670 */
[----:B------:R-:W-:Y:S01]  /*42f0*/  FMUL R75, R75, R3 ;  /* 0x000000034b4b7220 */ /* 0x000fe20000400000 */
[----:B------:R-:W-:Y:S01]  /*4300*/  F2FP.SATFINITE.E5M2.F32.PACK_AB_MERGE_C R79, RZ, R79, RZ ;  /* 0x0000004fff4f723e */ /* 0x000fe200048060ff */
[-C--:B------:R-:W-:Y:S01]  /*4310*/  FMUL R74, R74, R3.reuse ;  /* 0x000000034a4a7220 */ /* 0x080fe20000400000 */
[----:B------:R-:W-:Y:S01]  /*4320*/  F2FP.SATFINITE.E5M2.F32.PACK_AB_MERGE_C R13, RZ, R78, RZ ;  /* 0x0000004eff0d723e */ /* 0x000fe200048060ff */
[----:B------:R-:W-:Y:S01]  /*4330*/  FMUL R73, R73, R3 ;  /* 0x0000000349497220 */ /* 0x000fe20000400000 */
[----:B------:R-:W-:Y:S01]  /*4340*/  F2FP.SATFINITE.E5M2.F32.PACK_AB_MERGE_C R77, RZ, R77, RZ ;  /* 0x0000004dff4d723e */ /* 0x000fe200048060ff */
[-C--:B------:R-:W-:Y:S01]  /*4350*/  FMUL R72, R72, R3.reuse ;  /* 0x0000000348487220 */ /* 0x080fe20000400000 */
[----:B------:R-:W-:Y:S01]  /*4360*/  ISETP.LT.OR P0, PT, R25, 0x9, !P0 ;  /* 0x000000091900780c */ /* 0x000fe20004701670 */
[----:B------:R-:W-:Y:S01]  /*4370*/  @!P1 STG.E.U8 desc[UR18][R8.64], R79 ;  /* 0x0000004f08009986 */ /* 0x000fe2000c101112 */
[C---:B------:R-:W-:Y:S01]  /*4380*/  ISETP.GE.AND P1, PT, R26.reuse, 0x9, PT ;  /* 0x000000091a00780c */ /* 0x040fe20003f26270 */
[----:B------:R-:W-:Y:S01]  /*4390*/  FMUL R71, R71, R3 ;  /* 0x0000000347477220 */ /* 0x000fe20000400000 */
[----:B------:R-:W-:Y:S01]  /*43a0*/  F2FP.SATFINITE.E5M2.F32.PACK_AB_MERGE_C R75, RZ, R75, RZ ;  /* 0x0000004bff4b723e */ /* 0x000fe200048060ff */
[----:B------:R0:W-:Y:S01]  /*43b0*/  @!P2 STG.E.U8 desc[UR18][R8.64+0x1], R13 ;  /* 0x0000010d0800a986 */ /* 0x0001e2000c101112 */
[----:B------:R-:W-:Y:S01]  /*43c0*/  ISETP.GE.AND P2, PT, R26, 0xa, PT ;  /* 0x0000000a1a00780c */ /* 0x000fe20003f46270 */
[-C--:B------:R-:W-:Y:S01]  /*43d0*/  FMUL R70, R70, R3.reuse ;  /* 0x0000000346467220 */ /* 0x080fe20000400000 */
[----:B------:R-:W-:Y:S01]  /*43e0*/  F2FP.SATFINITE.E5M2.F32.PACK_AB_MERGE_C R17, RZ, R74, RZ ;  /* 0x0000004aff11723e */ /* 0x000fe200048060ff */
[----:B------:R-:W-:Y:S01]  /*43f0*/  @!P3 STG.E.U8 desc[UR18][R6.64], R77 ;  /* 0x0000004d0600b986 */ /* 0x000fe2000c101112 */
[C---:B------:R-:W-:Y:S01]  /*4400*/  ISETP.LT.OR P3, PT, R25.reuse, 0x1, !P1 ;  /* 0x000000011900780c */ /* 0x040fe20004f61670 */
[-C--:B------:R-:W-:Y:S01]  /*4410*/  FMUL R68, R68, R3.reuse ;  /* 0x0000000344447220 */ /* 0x080fe20000400000 */
[----:B------:R-:W-:Y:S01]  /*4420*/  ISETP.LT.OR P5, PT, R25, 0x1, !P2 ;  /* 0x000000011900780c */ /* 0x000fe200057a1670 */
[-C--:B------:R-:W-:Y:S01]  /*4430*/  FMUL R67, R67, R3.reuse ;  /* 0x0000000343437220 */ /* 0x080fe20000400000 */
[----:B------:R-:W-:Y:S01]  /*4440*/  ISETP.LT.OR P1, PT, R25, 0x9, !P1 ;  /* 0x000000091900780c */ /* 0x000fe20004f21670 */
[----:B------:R-:W-:Y:S01]  /*4450*/  FMUL R65, R65, R3 ;  /* 0x0000000341417220 */ /* 0x000fe20000400000 */
[----:B------:R-:W-:Y:S01]  /*4460*/  F2FP.SATFINITE.E5M2.F32.PACK_AB_MERGE_C R73, RZ, R73, RZ ;  /* 0x00000049ff49723e */ /* 0x000fe200048060ff */
[-C--:B------:R-:W-:Y:S01]  /*4470*/  FMUL R66, R66, R3.reuse ;  /* 0x0000000342427220 */ /* 0x080fe20000400000 */
[----:B0-----:R-:W-:Y:S01]  /*4480*/  F2FP.SATFINITE.E5M2.F32.PACK_AB_MERGE_C R13, RZ, R76, RZ ;  /* 0x0000004cff0d723e */ /* 0x001fe200048060ff */
[-C--:B------:R-:W-:Y:S01]  /*4490*/  FMUL R64, R64, R3.reuse ;  /* 0x0000000340407220 */ /* 0x080fe20000400000 */
[----:B------:R-:W-:Y:S01]  /*44a0*/  ISETP.LT.OR P2, PT, R25, 0x9, !P2 ;  /* 0x000000091900780c */ /* 0x000fe20005741670 */
[-C--:B------:R-:W-:Y:S01]  /*44b0*/  FMUL R63, R63, R3.reuse ;  /* 0x000000033f3f7220 */ /* 0x080fe20000400000 */
[----:B------:R-:W-:Y:S01]  /*44c0*/  F2FP.SATFINITE.E5M2.F32.PACK_AB_MERGE_C R27, RZ, R72, RZ ;  /* 0x00000048ff1b723e */ /* 0x000fe200048060ff */
[----:B------:R0:W-:Y:S01]  /*44d0*/  @!P0 STG.E.U8 desc[UR18][R6.64+0x1], R13 ;  /* 0x0000010d06008986 */ /* 0x0001e2000c101112 */
[C---:B------:R-:W-:Y:S01]  /*44e0*/  ISETP.GE.AND P0, PT, R26.reuse, 0x11, PT ;  /* 0x000000111a00780c */ /* 0x040fe20003f06270 */
[----:B------:R-:W-:Y:S01]  /*44f0*/  FMUL R61, R61, R3 ;  /* 0x000000033d3d7220 */ /* 0x000fe20000400000 */
[----:B------:R-:W-:Y:S01]  /*4500*/  F2FP.SATFINITE.E5M2.F32.PACK_AB_MERGE_C R71, RZ, R71, RZ ;  /* 0x00000047ff47723e */ /* 0x000fe200048060ff */
[----:B------:R-:W-:Y:S01]  /*4510*/  @!P3 STG.E.U8 desc[UR18][R8.64+0x8], R75 ;  /* 0x0000084b0800b986 */ /* 0x000fe2000c101112 */
[----:B------:R-:W-:Y:S01]  /*4520*/  ISETP.GE.AND P3, PT, R26, 0x12, PT ;  /* 0x000000121a00780c */ /* 0x000fe20003f66270 */
[----:B------:R-:W-:Y:S01]  /*4530*/  FMUL R62, R62, R3 ;  /* 0x000000033e3e7220 */ /* 0x000fe20000400000 */
[----:B------:R-:W-:Y:S01]  /*4540*/  F2FP.SATFINITE.E5M2.F32.PACK_AB_MERGE_C R67, RZ, R67, RZ ;  /* 0x00000043ff43723e */ /* 0x000fe200048060ff */
[----:B------:R1:W-:Y:S01]  /*4550*/  @!P5 STG.E.U8 desc[UR18][R8.64+0x9], R17 ;  /* 0x000009110800d986 */ /* 0x0003e2000c101112 */
[----:B------:R-:W-:Y:S01]  /*4560*/  ISETP.LT.OR P5, PT, R25, 0x1, !P3 ;  /* 0x000000011900780c */ /* 0x000fe20005fa1670 */
[-C--:B------:R-:W-:Y:S01]  /*4570*/  FMUL R59, R59, R3.reuse ;  /* 0x000000033b3b7220 */ /* 0x080fe20000400000 */
[C---:B------:R-:W-:Y:S01]  /*4580*/  ISETP.LT.OR P3, PT, R25.reuse, 0x9, !P3 ;  /* 0x000000091900780c */ /* 0x040fe20005f61670 */
[----:B------:R-:W-:Y:S01]  /*4590*/  @!P1 STG.E.U8 desc[UR18][R6.64+0x8], R73 ;  /* 0x0000084906009986 */ /* 0x000fe2000c101112 */
[----:B------:R-:W-:Y:S01]  /*45a0*/  ISETP.LT.OR P1, PT, R25, 0x1, !P0 ;  /* 0x000000011900780c */ /* 0x000fe20004721670 */
[-C--:B------:R-:W-:Y:S01]  /*45b0*/  FMUL R60, R60, R3.reuse ;  /* 0x000000033c3c7220 */ /* 0x080fe20000400000 */
[----:B0-----:R-:W-:Y:S01]  /*45c0*/  F2FP.SATFINITE.E5M2.F32.PACK_AB_MERGE_C R13, RZ, R70, RZ ;  /* 0x00000046ff0d723e */ /* 0x001fe200048060ff */
[----:B------:R-:W-:Y:S01]  /*45d0*/  @!P2 STG.E.U8 desc[UR18][R6.64+0x9], R27 ;  /* 0x0000091b0600a986 */ /* 0x000fe2000c101112 */
[----:B------:R-:W-:Y:S01]  /*45e0*/  ISETP.GE.AND P2, PT, R26, 0x19, PT ;  /* 0x000000191a00780c */ /* 0x000fe20003f46270 */
[-C--:B------:R-:W-:Y:S01]  /*45f0*/  FMUL R57, R57, R3.reuse ;  /* 0x0000000339397220 */ /* 0x080fe20000400000 */
[C---:B------:R-:W-:Y:S01]  /*4600*/  ISETP.LT.OR P0, PT, R25.reuse, 0x9, !P0 ;  /* 0x000000091900780c */ /* 0x040fe20004701670 */
[-C--:B------:R-:W-:Y:S01]  /*4610*/  FMUL R58, R58, R3.reuse ;  /* 0x000000033a3a7220 */ /* 0x080fe20000400000 */
[----:B------:R-:W-:Y:S01]  /*4620*/  ISETP.LT.OR P6, PT, R25, 0x1, !P2 ;  /* 0x000000011900780c */ /* 0x000fe200057c1670 */
[----:B------:R0:W-:Y:S01]  /*4630*/  @!P5 STG.E.U8 desc[UR18][R8.64+0x11], R13 ;  /* 0x0000110d0800d986 */ /* 0x0001e2000c101112 */
[----:B-1----:R-:W-:Y:S01]  /*4640*/  F2FP.SATFINITE.E5M2.F32.PACK_AB_MERGE_C R17, RZ, R68, RZ ;  /* 0x00000044ff11723e */ /* 0x002fe200048060ff */
[----:B------:R-:W-:Y:S01]  /*4650*/  FMUL R56, R56, R3 ;  /* 0x0000000338387220 */ /* 0x000fe20000400000 */
[----:B------:R-:W-:Y:S01]  /*4660*/  F2FP.SATFINITE.E5M2.F32.PACK_AB_MERGE_C R65, RZ, R65, RZ ;  /* 0x00000041ff41723e */ /* 0x000fe200048060ff */
[----:B------:R-:W-:Y:S01]  /*4670*/  @!P1 STG.E.U8 desc[UR18][R8.64+0x10], R71 ;  /* 0x0000104708009986 */ /* 0x000fe2000c101112 */
[----:B------:R-:W-:Y:S01]  /*4680*/  ISETP.GE.AND P1, PT, R26, 0x1a, PT ;  /* 0x0000001a1a00780c */ /* 0x000fe20003f26270 */
[-C--:B------:R-:W-:Y:S01]  /*4690*/  FMUL R23, R23, R3.reuse ;  /* 0x0000000317177220 */ /* 0x080fe20000400000 */
[C---:B------:R-:W-:Y:S01]  /*46a0*/  ISETP.LT.OR P2, PT, R25.reuse, 0x9, !P2 ;  /* 0x000000091900780c */ /* 0x040fe20005741670 */
[----:B------:R1:W-:Y:S01]  /*46b0*/  @!P3 STG.E.U8 desc[UR18][R6.64+0x11], R17 ;  /* 0x000011110600b986 */ /* 0x0003e2000c101112 */
[----:B------:R-:W-:Y:S01]  /*46c0*/  ISETP.LT.OR P5, PT, R25, 0x1, !P1 ;  /* 0x000000011900780c */ /* 0x000fe20004fa1670 */
[-C--:B------:R-:W-:Y:S01]  /*46d0*/  FMUL R21, R21, R3.reuse ;  /* 0x0000000315157220 */ /* 0x080fe20000400000 */
[----:B------:R-:W-:Y:S01]  /*46e0*/  ISETP.LT.OR P3, PT, R25, 0x9, !P1 ;  /* 0x000000091900780c */ /* 0x000fe20004f61670 */
[----:B------:R-:W-:Y:S01]  /*46f0*/  @!P0 STG.E.U8 desc[UR18][R6.64+0x10], R67 ;  /* 0x0000104306008986 */ /* 0x000fe2000c101112 */
[----:B0-----:R-:W-:Y:S01]  /*4700*/  F2FP.SATFINITE.E5M2.F32.PACK_AB_MERGE_C R13, RZ, R66, RZ ;  /* 0x00000042ff0d723e */ /* 0x001fe200048060ff */
[-C--:B------:R-:W-:Y:S01]  /*4710*/  FMUL R22, R22, R3.reuse ;  /* 0x0000000316167220 */ /* 0x080fe20000400000 */
[C---:B------:R-:W-:Y:S01]  /*4720*/  ISETP.GE.AND P0, PT, R26.reuse, 0x21, PT ;  /* 0x000000211a00780c */ /* 0x040fe20003f06270 */
[----:B------:R-:W-:Y:S01]  /*4730*/  @!P6 STG.E.U8 desc[UR18][R8.64+0x18], R65 ;  /* 0x000018410800e986 */ /* 0x000fe2000c101112 */
[----:B------:R-:W-:Y:S01]  /*4740*/  ISETP.GE.AND P1, PT, R26, 0x22, PT ;  /* 0x000000221a00780c */ /* 0x000fe20003f26270 */
[-C--:B------:R-:W-:Y:S01]  /*4750*/  FMUL R19, R19, R3.reuse ;  /* 0x0000000313137220 */ /* 0x080fe20000400000 */
[C---:B------:R-:W-:Y:S01]  /*4760*/  ISETP.LT.OR P6, PT, R25.reuse, 0x1, !P0 ;  /* 0x000000011900780c */ /* 0x040fe200047c1670 */
[-C--:B------:R-:W-:Y:S01]  /*4770*/  FMUL R20, R20, R3.reuse ;  /* 0x0000000314147220 */ /* 0x080fe20000400000 */
[----:B-1----:R-:W-:Y:S01]  /*4780*/  F2FP.SATFINITE.E5M2.F32.PACK_AB_MERGE_C R17, RZ, R64, RZ ;  /* 0x00000040ff11723e */ /* 0x002fe200048060ff */
[----:B------:R0:W-:Y:S01]  /*4790*/  @!P5 STG.E.U8 desc[UR18][R8.64+0x19], R13 ;  /* 0x0000190d0800d986 */ /* 0x0001e2000c101112 */
[----:B------:R-:W-:Y:S01]  /*47a0*/  ISETP.LT.OR P5, PT, R25, 0x1, !P1 ;  /* 0x000000011900780c */ /* 0x000fe20004fa1670 */
[----:B------:R-:W-:Y:S01]  /*47b0*/  FMUL R15, R15, R3 ;  /* 0x000000030f0f7220 */ /* 0x000fe20000400000 */
[----:B------:R-:W-:Y:S01]  /*47c0*/  F2FP.SATFINITE.E5M2.F32.PACK_AB_MERGE_C R63, RZ, R63, RZ ;  /* 0x0000003fff3f723e */ /* 0x000fe200048060ff */
[----:B------:R1:W-:Y:S01]  /*47d0*/  @!P3 STG.E.U8 desc[UR18][R6.64+0x19], R17 ;  /* 0x000019110600b986 */ /* 0x0003e2000c101112 */
[----:B------:R-:W-:Y:S01]  /*47e0*/  F2FP.SATFINITE.E5M2.F32.PACK_AB_MERGE_C R61, RZ, R61, RZ ;  /* 0x0000003dff3d723e */ /* 0x000fe200048060ff */
[-C--:B------:R-:W-:Y:S01]  /*47f0*/  FMUL R18, R18, R3.reuse ;  /* 0x0000000312127220 */ /* 0x080fe20000400000 */
[----:B------:R-:W-:Y:S01]  /*4800*/  F2FP.SATFINITE.E5M2.F32.PACK_AB_MERGE_C R27, RZ, R62, RZ ;  /* 0x0000003eff1b723e */ /* 0x000fe200048060ff */
[----:B------:R-:W-:Y:S01]  /*4810*/  @!P2 STG.E.U8 desc[UR18][R6.64+0x18], R63 ;  /* 0x0000183f0600a986 */ /* 0x000fe2000c101112 */
[----:B------:R-:W-:Y:S01]  /*4820*/  ISETP.LT.OR P3, PT, R25, 0x9, !P1 ;  /* 0x000000091900780c */ /* 0x000fe20004f61670 */
[-C--:B------:R-:W-:Y:S01]  /*4830*/  FMUL R11, R11, R3.reuse ;  /* 0x000000030b0b7220 */ /* 0x080fe20000400000 */
[----:B------:R-:W-:Y:S01]  /*4840*/  ISETP.GE.AND P2, PT, R26, 0x29, PT ;  /* 0x000000291a00780c */ /* 0x000fe20003f46270 */
[----:B------:R-:W-:Y:S01]  /*4850*/  @!P6 STG.E.U8 desc[UR18][R8.64+0x20], R61 ;  /* 0x0000203d0800e986 */ /* 0x000fe2000c101112 */
[C---:B------:R-:W-:Y:S01]  /*4860*/  ISETP.LT.OR P0, PT, R25.reuse, 0x9, !P0 ;  /* 0x000000091900780c */ /* 0x040fe20004701670 */
[----:B------:R-:W-:Y:S01]  /*4870*/  FMUL R14, R14, R3 ;  /* 0x000000030e0e7220 */ /* 0x000fe20000400000 */
[----:B------:R-:W-:Y:S01]  /*4880*/  ISETP.GE.AND P1, PT, R26, 0x2a, PT ;  /* 0x0000002a1a00780c */ /* 0x000fe20003f26270 */
[----:B------:R-:W-:Y:S01]  /*4890*/  @!P5 STG.E.U8 desc[UR18][R8.64+0x21], R27 ;  /* 0x0000211b0800d986 */ /* 0x000fe2000c101112 */
[----:B------:R-:W-:-:S02]  /*48a0*/  ISETP.LT.OR P6, PT, R25, 0x1, !P2 ;  /* 0x000000011900780c */ /* 0x000fc400057c1670 */
[C---:B------:R-:W-:Y:S02]  /*48b0*/  ISETP.LT.OR P5, PT, R25.reuse, 0x1, !P1 ;  /* 0x000000011900780c */ /* 0x040fe40004fa1670 */
[----:B------:R-:W-:Y:S02]  /*48c0*/  F2FP.SATFINITE.E5M2.F32.PACK_AB_MERGE_C R59, RZ, R59, RZ ;  /* 0x0000003bff3b723e */ /* 0x000fe400048060ff */
[----:B0-----:R-:W-:Y:S02]  /*48d0*/  F2FP.SATFINITE.E5M2.F32.PACK_AB_MERGE_C R13, RZ, R60, RZ ;  /* 0x0000003cff0d723e */ /* 0x001fe400048060ff */
[----:B------:R-:W-:Y:S01]  /*48e0*/  F2FP.SATFINITE.E5M2.F32.PACK_AB_MERGE_C R57, RZ, R57, RZ ;  /* 0x00000039ff39723e */ /* 0x000fe200048060ff */
[----:B------:R-:W-:Y:S01]  /*48f0*/  @!P0 STG.E.U8 desc[UR18][R6.64+0x20], R59 ;  /* 0x0000203b06008986 */ /* 0x000fe2000c101112 */
[----:B-1----:R-:W-:Y:S02]  /*4900*/  F2FP.SATFINITE.E5M2.F32.PACK_AB_MERGE_C R17, RZ, R58, RZ ;  /* 0x0000003aff11723e */ /* 0x002fe400048060ff */
[C---:B------:R-:W-:Y:S01]  /*4910*/  ISETP.LT.OR P1, PT, R25.reuse, 0x9, !P1 ;  /* 0x000000091900780c */ /* 0x040fe20004f21670 */
[----:B------:R0:W-:Y:S01]  /*4920*/  @!P3 STG.E.U8 desc[UR18][R6.64+0x21], R13 ;  /* 0x0000210d0600b986 */ /* 0x0001e2000c101112 */
[----:B------:R-:W-:-:S02]  /*4930*/  ISETP.LT.OR P2, PT, R25, 0x9, !P2 ;  /* 0x000000091900780c */ /* 0x000fc40005741670 */
[C---:B------:R-:W-:Y:S01]  /*4940*/  ISETP.GE.AND P3, PT, R26.reuse, 0x31, PT ;  /* 0x000000311a00780c */ /* 0x040fe20003f66270 */
[----:B------:R-:W-:Y:S01]  /*4950*/  @!P6 STG.E.U8 desc[UR18][R8.64+0x28], R57 ;  /* 0x000028390800e986 */ /* 0x000fe2000c101112 */
[----:B------:R-:W-:Y:S02]  /*4960*/  ISETP.GE.AND P0, PT, R26, 0x32, PT ;  /* 0x000000321a00780c */ /* 0x000fe40003f06270 */
[----:B------:R-:W-:Y:S01]  /*4970*/  F2FP.SATFINITE.E5M2.F32.PACK_AB_MERGE_C R23, RZ, R23, RZ ;  /* 0x00000017ff17723e */ /* 0x000fe200048060ff */
[----:B------:R1:W-:Y:S01]  /*4980*/  @!P5 STG.E.U8 desc[UR18][R8.64+0x29], R17 ;  /* 0x000029110800d986 */ /* 0x0003e2000c101112 */
[C---:B------:R-:W-:Y:S02]  /*4990*/  ISETP.LT.OR P5, PT, R25.reuse, 0x1, !P3 ;  /* 0x000000011900780c */ /* 0x040fe40005fa1670 */
[----:B------:R-:W-:Y:S02]  /*49a0*/  ISETP.LT.OR P6, PT, R25, 0x1, !P0 ;  /* 0x000000011900780c */ /* 0x000fe400047c1670 */
[----:B0-----:R-:W-:Y:S01]  /*49b0*/  F2FP.SATFINITE.E5M2.F32.PACK_AB_MERGE_C R13, RZ, R56, RZ ;  /* 0x00000038ff0d723e */ /* 0x001fe200048060ff */
[----:B------:R-:W-:Y:S01]  /*49c0*/  @!P2 STG.E.U8 desc[UR18][R6.64+0x28], R23 ;  /* 0x000028170600a986 */ /* 0x000fe2000c101112 */
[----:B------:R-:W-:-:S02]  /*49d0*/  F2FP.SATFINITE.E5M2.F32.PACK_AB_MERGE_C R21, RZ, R21, RZ ;  /* 0x00000015ff15723e */ /* 0x000fc400048060ff */
[C---:B------:R-:W-:Y:S01]  /*49e0*/  ISETP.GE.AND P2, PT, R26.reuse, 0x3a, PT ;  /* 0x0000003a1a00780c */ /* 0x040fe20003f46270 */
[----:B------:R0:W-:Y:S01]  /*49f0*/  @!P1 STG.E.U8 desc[UR18][R6.64+0x29], R13 ;  /* 0x0000290d06009986 */ /* 0x0001e2000c101112 */
[C---:B------:R-:W-:Y:S02]  /*4a00*/  ISETP.LT.OR P1, PT, R25.reuse, 0x9, !P3 ;  /* 0x000000091900780c */ /* 0x040fe40005f21670 */
[----:B-1----:R-:W-:Y:S01]  /*4a10*/  F2FP.SATFINITE.E5M2.F32.PACK_AB_MERGE_C R17, RZ, R22, RZ ;  /* 0x00000016ff11723e */ /* 0x002fe200048060ff */
[----:B------:R-:W-:Y:S01]  /*4a20*/  @!P5 STG.E.U8 desc[UR18][R8.64+0x30], R21 ;  /* 0x000030150800d986 */ /* 0x000fe2000c101112 */
[----:B------:R-:W-:Y:S02]  /*4a30*/  ISETP.GE.AND P3, PT, R26, 0x39, PT ;  /* 0x000000391a00780c */ /* 0x000fe40003f66270 */
[C---:B------:R-:W-:Y:S01]  /*4a40*/  ISETP.LT.OR P0, PT, R25.reuse, 0x9, !P0 ;  /* 0x000000091900780c */ /* 0x040fe20004701670 */
[----:B------:R1:W-:Y:S01]  /*4a50*/  @!P6 STG.E.U8 desc[UR18][R8.64+0x31], R17 ;  /* 0x000031110800e986 */ /* 0x0003e2000c101112 */
[----:B------:R-:W-:-:S02]  /*4a60*/  ISETP.LT.OR P5, PT, R25, 0x1, !P3 ;  /* 0x000000011900780c */ /* 0x000fc40005fa1670 */
[C---:B------:R-:W-:Y:S02]  /*4a70*/  ISETP.LT.OR P6, PT, R25.reuse, 0x1, !P2 ;  /* 0x000000011900780c */ /* 0x040fe400057c1670 */
[C---:B------:R-:W-:Y:S02]  /*4a80*/  ISETP.LT.OR P3, PT, R25.reuse, 0x9, !P3 ;  /* 0x000000091900780c */ /* 0x040fe40005f61670 */
[----:B------:R-:W-:Y:S02]  /*4a90*/  ISETP.LT.OR P2, PT, R25, 0x9, !P2 ;  /* 0x000000091900780c */ /* 0x000fe40005741670 */
[----:B------:R-:W-:Y:S02]  /*4aa0*/  F2FP.SATFINITE.E5M2.F32.PACK_AB_MERGE_C R19, RZ, R19, RZ ;  /* 0x00000013ff13723e */ /* 0x000fe400048060ff */
[----:B0-----:R-:W-:Y:S02]  /*4ab0*/  F2FP.SATFINITE.E5M2.F32.PACK_AB_MERGE_C R13, RZ, R20, RZ ;  /* 0x00000014ff0d723e */ /* 0x001fe400048060ff */
[----:B------:R-:W-:Y:S01]  /*4ac0*/  F2FP.SATFINITE.E5M2.F32.PACK_AB_MERGE_C R15, RZ, R15, RZ ;  /* 0x0000000fff0f723e */ /* 0x000fe200048060ff */
[----:B------:R0:W-:Y:S01]  /*4ad0*/  @!P1 STG.E.U8 desc[UR18][R6.64+0x30], R19 ;  /* 0x0000301306009986 */ /* 0x0001e2000c101112 */
[----:B-1----:R-:W-:-:S02]  /*4ae0*/  F2FP.SATFINITE.E5M2.F32.PACK_AB_MERGE_C R17, RZ, R18, RZ ;  /* 0x00000012ff11723e */ /* 0x002fc400048060ff */
[----:B------:R-:W-:Y:S01]  /*4af0*/  F2FP.SATFINITE.E5M2.F32.PACK_AB_MERGE_C R11, RZ, R11, RZ ;  /* 0x0000000bff0b723e */ /* 0x000fe200048060ff */
[----:B------:R0:W-:Y:S01]  /*4b00*/  @!P0 STG.E.U8 desc[UR18][R6.64+0x31], R13 ;  /* 0x0000310d06008986 */ /* 0x0001e2000c101112 */
[----:B------:R-:W-:-:S03]  /*4b10*/  F2FP.SATFINITE.E5M2.F32.PACK_AB_MERGE_C R21, RZ, R14, RZ ;  /* 0x0000000eff15723e */ /* 0x000fc600048060ff */
[----:B------:R0:W-:Y:S04]  /*4b20*/  @!P5 STG.E.U8 desc[UR18][R8.64+0x38], R15 ;  /* 0x0000380f0800d986 */ /* 0x0001e8000c101112 */
[----:B------:R0:W-:Y:S04]  /*4b30*/  @!P6 STG.E.U8 desc[UR18][R8.64+0x39], R17 ;  /* 0x000039110800e986 */ /* 0x0001e8000c101112 */
[----:B------:R0:W-:Y:S04]  /*4b40*/  @!P3 STG.E.U8 desc[UR18][R6.64+0x38], R11 ;  /* 0x0000380b0600b986 */ /* 0x0001e8000c101112 */
[----:B------:R0:W-:Y:S02]  /*4b50*/  @!P2 STG.E.U8 desc[UR18][R6.64+0x39], R21 ;  /* 0x000039150600a986 */ /* 0x0001e4000c101112 */
.L_x_97:
[----:B------:R-:W-:Y:S05]  /*4b60*/  BSYNC B0 ;  /* 0x0000000000007941 */ /* 0x000fea0003800000 */
.L_x_31:
[----:B------:R-:W-:Y:S01]  /*4b70*/  ULDC UR6, c[0x0][0xc] ;  /* 0x0000030000067ab9 */ /* 0x000fe20000000800 */
[----:B------:R-:W-:Y:S01]  /*4b80*/  ULDC UR7, c[0x0][0x10] ;  /* 0x0000040000077ab9 */ /* 0x000fe20000000800 */
[----:B0-----:R-:W0:Y:S01]  /*4b90*/  LDC R9, c[0x0][0x14] ;  /* 0x00000500ff097b82 */ /* 0x001e220000000800 */
[----:B------:R-:W-:Y:S01]  /*4ba0*/  UIMAD.WIDE.U32 UR6, UR6, UR7, URZ ;  /* 0x00000007060672a5 */ /* 0x000fe2000f8e003f */
[----:B------:R-:W-:Y:S02]  /*4bb0*/  IMAD.MOV.U32 R6, RZ, RZ, R0 ;  /* 0x000000ffff067224 */ /* 0x000fe400078e0000 */
[----:B------:R-:W-:Y:S02]  /*4bc0*/  IMAD.MOV.U32 R7, RZ, RZ, R5 ;  /* 0x000000ffff077224 */ /* 0x000fe400078e0005 */
[----:B------:R-:W-:Y:S02]  /*4bd0*/  IMAD.MOV.U32 R12, RZ, RZ, -0x1 ;  /* 0xffffffffff0c7424 */ /* 0x000fe400078e00ff */
[----:B------:R-:W-:-:S02]  /*4be0*/  IMAD.MOV.U32 R69, RZ, RZ, -0x1 ;  /* 0xffffffffff457424 */ /* 0x000fc400078e00ff */
[----:B0-----:R-:W-:-:S04]  /*4bf0*/  IMAD.WIDE.U32 R6, R9, UR6, R6 ;  /* 0x0000000609067c25 */ /* 0x001fc8000f8e0006 */
[----:B------:R-:W-:Y:S01]  /*4c00*/  IMAD R5, R9, UR7, RZ ;  /* 0x0000000709057c24 */ /* 0x000fe2000f8e02ff */
[----:B------:R-:W-:Y:S01]  /*4c10*/  ULDC.64 UR6, c[0x0][0x650] ;  /* 0x0001940000067ab9 */ /* 0x000fe20000000a00 */
[----:B------:R-:W-:Y:S01]  /*4c20*/  IMAD.MOV.U32 R0, RZ, RZ, R6 ;  /* 0x000000ffff007224 */ /* 0x000fe200078e0006 */
[----:B------:R-:W-:Y:S01]  /*4c30*/  ISETP.GE.U32.AND P0, PT, R6, UR6, PT ;  /* 0x0000000606007c0c */ /* 0x000fe2000bf06070 */
[----:B------:R-:W-:Y:S01]  /*4c40*/  IMAD.IADD R5, R7, 0x1, R5 ;  /* 0x0000000107057824 */ /* 0x000fe200078e0205 */
[----:B------:R-:W-:-:S04]  /*4c50*/  PRMT R7, RZ, 0x7610, R7 ;  /* 0x00007610ff077816 */ /* 0x000fc80000000007 */
[----:B------:R-:W-:-:S13]  /*4c60*/  ISETP.GE.U32.AND.EX P0, PT, R5, UR7, PT, P0 ;  /* 0x0000000705007c0c */ /* 0x000fda000bf06100 */
[----:B------:R-:W-:Y:S05]  /*4c70*/  @P0 BRA `(.L_x_98) ;  /* 0x0000000400640947 */ /* 0x000fea0003800000 */
[----:B------:R-:W0:Y:S01]  /*4c80*/  S2R R20, SR_CTAID.X ;  /* 0x0000000000147919 */ /* 0x000e220000002500 */
[----:B------:R-:W0:Y:S01]  /*4c90*/  LDC.64 R14, c[0x0][0x628] ;  /* 0x00018a00ff0e7b82 */ /* 0x000e220000000a00 */
[----:B------:R-:W-:Y:S01]  /*4ca0*/  ULDC UR6, c[0x0][0x150] ;  /* 0x0000540000067ab9 */ /* 0x000fe20000000800 */
[----:B------:R-:W-:Y:S01]  /*4cb0*/  IMAD.MOV.U32 R12, RZ, RZ, R0 ;  /* 0x000000ffff0c7224 */ /* 0x000fe200078e0000 */
[----:B------:R-:W0:Y:S01]  /*4cc0*/  S2R R22, SR_CTAID.Y ;  /* 0x0000000000167919 */ /* 0x000e220000002600 */
[----:B------:R-:W-:-:S04]  /*4cd0*/  IMAD.MOV.U32 R13, RZ, RZ, R5 ;  /* 0x000000ffff0d7224 */ /* 0x000fc800078e0005 */
[----:B------:R-:W0:Y:S08]  /*4ce0*/  LDC R23, c[0x0][0x144] ;  /* 0x00005100ff177b82 */ /* 0x000e300000000800 */
[----:B-1234-:R-:W1:Y:S08]  /*4cf0*/  LDC R16, c[0x0][0x630] ;  /* 0x00018c00ff107b82 */ /* 0x01ee700000000800 */
[----:B------:R-:W2:Y:S01]  /*4d00*/  LDC.64 R18, c[0x0][0x620] ;  /* 0x00018800ff127b82 */ /* 0x000ea20000000a00 */
[----:B0-----:R-:W-:-:S04]  /*4d10*/  ISETP.NE.U32.AND P0, PT, R14, RZ, PT ;  /* 0x000000ff0e00720c */ /* 0x001fc80003f05070 */
[----:B------:R-:W-:Y:S02]  /*4d20*/  ISETP.NE.AND.EX P0, PT, R15, RZ, PT, P0 ;  /* 0x000000ff0f00720c */ /* 0x000fe40003f05300 */
[----:B------:R-:W-:-:S05]  /*4d30*/  I2FP.F32.U32 R6, R20 ;  /* 0x0000001400067245 */ /* 0x000fca0000201000 */
[----:B------:R-:W-:-:S04]  /*4d40*/  FMUL R6, R6, UR6 ;  /* 0x0000000606067c20 */ /* 0x000fc80008400000 */
[----:B------:R0:W3:Y:S02]  /*4d50*/  F2I.U32.TRUNC.NTZ R21, R6 ;  /* 0x0000000600157305 */ /* 0x0000e4000020f000 */
[----:B-1----:R-:W-:Y:S05]  /*4d60*/  @!P0 BRA `(.L_x_99) ;  /* 0x0000000000288947 */ /* 0x002fea0003800000 */
[----:B------:R-:W1:Y:S02]  /*4d70*/  LDC R7, c[0x0][0x634] ;  /* 0x00018d00ff077b82 */ /* 0x000e640000000800 */
[----:B-1----:R-:W-:-:S05]  /*4d80*/  IADD3 R11, P0, R0, R7, RZ ;  /* 0x00000007000b7210 */ /* 0x002fca0007f1e0ff */
[----:B------:R-:W-:-:S04]  /*4d90*/  IMAD.X R17, RZ, RZ, R5, P0 ;  /* 0x000000ffff117224 */ /* 0x000fc800000e0605 */
[----:B0-----:R-:W-:-:S04]  /*4da0*/  IMAD.WIDE.U32 R6, R17, R14, RZ ;  /* 0x0000000e11067225 */ /* 0x001fc800078e00ff */
[----:B-----5:R-:W-:-:S04]  /*4db0*/  IMAD.WIDE.U32 R8, P0, R11, R15, R6 ;  /* 0x0000000f0b087225 */ /* 0x020fc80007800006 */
[----:B------:R-:W-:-:S04]  /*4dc0*/  IMAD.WIDE.U32 R6, R11, R14, RZ ;  /* 0x0000000e0b067225 */ /* 0x000fc800078e00ff */
[----:B------:R-:W-:Y:S01]  /*4dd0*/  IMAD.X R13, RZ, RZ, RZ, P0 ;  /* 0x000000ffff0d7224 */ /* 0x000fe200000e06ff */
[----:B------:R-:W-:Y:S01]  /*4de0*/  IADD3 RZ, P0, R7, R8, RZ ;  /* 0x0000000807ff7210 */ /* 0x000fe20007f1e0ff */
[----:B------:R-:W-:-:S04]  /*4df0*/  IMAD.MOV.U32 R12, RZ, RZ, R9 ;  /* 0x000000ffff0c7224 */ /* 0x000fc800078e0009 */
[----:B------:R-:W-:-:S08]  /*4e00*/  IMAD.WIDE.U32.X R12, R17, R15, R12, P0 ;  /* 0x0000000f110c7225 */ /* 0x000fd000000e040c */
.L_x_99:
[-CC-:B------:R-:W-:Y:S01]  /*4e10*/  SHF.R.U64 R69, R12, R16.reuse, R13.reuse ;  /* 0x000000100c457219 */ /* 0x180fe2000000120d */
[----:B------:R-:W1:Y:S01]  /*4e20*/  LDC.64 R28, c[0x0][0x640] ;  /* 0x00019000ff1c7b82 */ /* 0x000e620000000a00 */
[----:B0-----:R-:W-:Y:S01]  /*4e30*/  SHF.R.U32.HI R6, RZ, R16, R13 ;  /* 0x00000010ff067219 */ /* 0x001fe2000001160d */
[----:B---3--:R-:W-:Y:S01]  /*4e40*/  IMAD.MOV R21, RZ, RZ, -R21 ;  /* 0x000000ffff157224 */ /* 0x008fe200078e0a15 */
[----:B------:R-:W-:Y:S01]  /*4e50*/  IADD3 R9, P0, RZ, -R69, RZ ;  /* 0x80000045ff097210 */ /* 0x000fe20007f1e0ff */
[----:B------:R-:W-:Y:S01]  /*4e60*/  ULDC UR6, c[0x0][0x154] ;  /* 0x0000550000067ab9 */ /* 0x000fe20000000800 */
[----:B------:R-:W-:Y:S02]  /*4e70*/  IMAD.MOV.U32 R11, RZ, RZ, 0x1 ;  /* 0x00000001ff0b7424 */ /* 0x000fe400078e00ff */
[----:B------:R-:W-:Y:S01]  /*4e80*/  IMAD R21, R23, R21, R20 ;  /* 0x0000001517157224 */ /* 0x000fe200078e0214 */
[----:B------:R-:W0:Y:S01]  /*4e90*/  LDC R12, c[0x0][0x618] ;  /* 0x00018600ff0c7b82 */ /* 0x000e220000000800 */
[----:B------:R-:W-:-:S02]  /*4ea0*/  IMAD.X R7, RZ, RZ, ~R6, P0 ;  /* 0x000000ffff077224 */ /* 0x000fc400000e0e06 */
[----:B------:R-:W-:Y:S02]  /*4eb0*/  IMAD.MOV.U32 R6, RZ, RZ, R0 ;  /* 0x000000ffff067224 */ /* 0x000fe400078e0000 */
[-C--:B--2--5:R-:W-:Y:S02]  /*4ec0*/  IMAD R8, R7, R18.reuse, RZ ;  /* 0x0000001207087224 */ /* 0x0a4fe400078e02ff */
[----:B------:R-:W-:Y:S01]  /*4ed0*/  IMAD.MOV.U32 R7, RZ, RZ, R5 ;  /* 0x000000ffff077224 */ /* 0x000fe200078e0005 */
[----:B------:R-:W2:Y:S01]  /*4ee0*/  LDC R24, c[0x0][0x608] ;  /* 0x00018200ff187b82 */ /* 0x000ea20000000800 */
[----:B------:R-:W-:-:S04]  /*4ef0*/  IMAD.WIDE.U32 R6, R9, R18, R6 ;  /* 0x0000001209067225 */ /* 0x000fc800078e0006 */
[----:B------:R-:W-:-:S03]  /*4f00*/  IMAD R9, R9, R19, R8 ;  /* 0x0000001309097224 */ /* 0x000fc600078e0208 */
[----:B------:R-:W3:Y:S01]  /*4f10*/  LDC R26, c[0x0][0x658] ;  /* 0x00019600ff1a7b82 */ /* 0x000ee20000000800 */
[----:B------:R-:W-:Y:S01]  /*4f20*/  I2FP.F32.U32 R8, R22 ;  /* 0x0000001600087245 */ /* 0x000fe20000201000 */
[----:B------:R-:W-:Y:S01]  /*4f30*/  IMAD.IADD R7, R7, 0x1, R9 ;  /* 0x0000000107077824 */ /* 0x000fe200078e0209 */
[----:B-1----:R-:W-:Y:S01]  /*4f40*/  ISETP.NE.U32.AND P0, PT, R28, RZ, PT ;  /* 0x000000ff1c00720c */ /* 0x002fe20003f05070 */
[----:B------:R-:W-:Y:S02]  /*4f50*/  IMAD.MOV.U32 R9, RZ, RZ, -0x1 ;  /* 0xffffffffff097424 */ /* 0x000fe400078e00ff */
[----:B------:R-:W-:Y:S02]  /*4f60*/  FMUL R8, R8, UR6 ;  /* 0x0000000608087c20 */ /* 0x000fe40008400000 */
[----:B------:R-:W1:Y:S01]  /*4f70*/  LDC R19, c[0x0][0x148] ;  /* 0x00005200ff137b82 */ /* 0x000e620000000800 */
[----:B0-----:R-:W-:Y:S01]  /*4f80*/  SHF.R.U64 R16, R6, R12, R7 ;  /* 0x0000000c06107219 */ /* 0x001fe20000001207 */
[----:B------:R0:W4:Y:S01]  /*4f90*/  F2I.U32.TRUNC.NTZ R17, R8 ;  /* 0x0000000800117305 */ /* 0x000122000020f000 */
[----:B------:R-:W-:-:S02]  /*4fa0*/  ISETP.NE.AND.EX P0, PT, R29, RZ, PT, P0 ;  /* 0x000000ff1d00720c */ /* 0x000fc40003f05300 */
[----:B------:R-:W-:-:S03]  /*4fb0*/  SHF.R.U32.HI R7, RZ, R12, R7 ;  /* 0x0000000cff077219 */ /* 0x000fc60000011607 */
[----:B------:R-:W0:Y:S01]  /*4fc0*/  LDC R20, c[0x0][0x600] ;  /* 0x00018000ff147b82 */ /* 0x000e220000000800 */
[-CC-:B--2---:R-:W-:Y:S02]  /*4fd0*/  SHF.R.U64 R14, R16, R24.reuse, R7.reuse ;  /* 0x00000018100e7219 */ /* 0x184fe40000001207 */
[----:B------:R-:W-:-:S05]  /*4fe0*/  SHF.R.U32.HI R7, RZ, R24, R7 ;  /* 0x00000018ff077219 */ /* 0x000fca0000011607 */
[----:B------:R-:W2:Y:S01]  /*4ff0*/  LDC R25, c[0x0][0x648] ;  /* 0x00019200ff197b82 */ /* 0x000ea20000000800 */
[-CC-:B---3--:R-:W-:Y:S02]  /*5000*/  SHF.R.U64 R18, R14, R26.reuse, R7.reuse ;  /* 0x0000001a0e127219 */ /* 0x188fe40000001207 */
[-C--:B------:R-:W-:Y:S02]  /*5010*/  SHF.L.U32 R9, R9, R26.reuse, RZ ;  /* 0x0000001a09097219 */ /* 0x080fe400000006ff */
[-C--:B------:R-:W-:Y:S01]  /*5020*/  SHF.R.U32.HI R7, RZ, R26.reuse, R7 ;  /* 0x0000001aff077219 */ /* 0x080fe20000011607 */
[----:B------:R-:W-:Y:S01]  /*5030*/  IMAD.MOV.U32 R6, RZ, RZ, R18 ;  /* 0x000000ffff067224 */ /* 0x000fe200078e0012 */
[----:B------:R-:W-:Y:S01]  /*5040*/  SHF.L.U32 R24, R11, R26, RZ ;  /* 0x0000001a0b187219 */ /* 0x000fe200000006ff */
[----:B------:R-:W3:Y:S01]  /*5050*/  LDC R27, c[0x0][0x638] ;  /* 0x00018e00ff1b7b82 */ /* 0x000ee20000000800 */
[----:B------:R-:W-:-:S07]  /*5060*/  LOP3.LUT R23, RZ, R9, RZ, 0x33, !PT ;  /* 0x00000009ff177212 */ /* 0x000fce00078e33ff */
[----:B------:R-:W0:Y:S01]  /*5070*/  LDC R30, c[0x0][0x610] ;  /* 0x00018400ff1e7b82 */ /* 0x000e220000000800 */
[----:B----4-:R-:W-:Y:S05]  /*5080*/  @!P0 BRA `(.L_x_100) ;  /* 0x0000000000288947 */ /* 0x010fea0003800000 */
[----:B------:R-:W4:Y:S02]  /*5090*/  LDC R11, c[0x0][0x64c] ;  /* 0x00019300ff0b7b82 */ /* 0x000f240000000800 */
[----:B----4-:R-:W-:-:S05]  /*50a0*/  IADD3 R11, P0, R18, R11, RZ ;  /* 0x0000000b120b7210 */ /* 0x010fca0007f1e0ff */
[----:B------:R-:W-:-:S04]  /*50b0*/  IMAD.X R15, RZ, RZ, R7, P0 ;  /* 0x000000ffff0f7224 */ /* 0x000fc800000e0607 */
[----:B------:R-:W-:-:S04]  /*50c0*/  IMAD.WIDE.U32 R6, R15, R28, RZ ;  /* 0x0000001c0f067225 */ /* 0x000fc800078e00ff */
[----:B0-----:R-:W-:-:S04]  /*50d0*/  IMAD.WIDE.U32 R8, P0, R11, R29, R6 ;  /* 0x0000001d0b087225 */ /* 0x001fc80007800006 */
[----:B------:R-:W-:-:S04]  /*50e0*/  IMAD.WIDE.U32 R6, R11, R28, RZ ;  /* 0x0000001c0b067225 */ /* 0x000fc800078e00ff */
[----:B------:R-:W-:Y:S01]  /*50f0*/  IMAD.X R13, RZ, RZ, RZ, P0 ;  /* 0x000000ffff0d7224 */ /* 0x000fe200000e06ff */
[----:B------:R-:W-:Y:S01]  /*5100*/  IADD3 RZ, P0, R7, R8, RZ ;  /* 0x0000000807ff7210 */ /* 0x000fe20007f1e0ff */
[----:B------:R-:W-:-:S04]  /*5110*/  IMAD.MOV.U32 R12, RZ, RZ, R9 ;  /* 0x000000ffff0c7224 */ /* 0x000fc800078e0009 */
[----:B------:R-:W-:-:S08]  /*5120*/  IMAD.WIDE.U32.X R6, R15, R29, R12, P0 ;  /* 0x0000001d0f067225 */ /* 0x000fd000000e040c */
.L_x_100:
[----:B--2---:R-:W-:Y:S01]  /*5130*/  SHF.R.U64 R6, R6, R25, R7 ;  /* 0x0000001906067219 */ /* 0x004fe20000001207 */
[----:B0-----:R-:W-:Y:S01]  /*5140*/  VIADD R11, R20, 0xffffffff ;  /* 0xffffffff140b7836 */ /* 0x001fe20000000000 */
[----:B------:R-:W-:Y:S01]  /*5150*/  LOP3.LUT R9, R14, R23, RZ, 0xc0, !PT ;  /* 0x000000170e097212 */ /* 0x000fe200078ec0ff */
[----:B------:R-:W-:Y:S02]  /*5160*/  IMAD.MOV R17, RZ, RZ, -R17 ;  /* 0x000000ffff117224 */ /* 0x000fe400078e0a11 */
[----:B------:R-:W-:Y:S02]  /*5170*/  IMAD.MOV R7, RZ, RZ, -R6 ;  /* 0x000000ffff077224 */ /* 0x000fe400078e0a06 */
[----:B------:R-:W-:Y:S01]  /*5180*/  IMAD R24, R24, R6, R9 ;  /* 0x0000000618187224 */ /* 0x000fe200078e0209 */
[----:B------:R-:W-:Y:S01]  /*5190*/  LOP3.LUT R9, R16, R11, RZ, 0xc0, !PT ;  /* 0x0000000b10097212 */ /* 0x000fe200078ec0ff */
[----:B-1----:R-:W-:Y:S02]  /*51a0*/  @P4 IMAD R21, R19, R17, R22 ;  /* 0x0000001113154224 */ /* 0x002fe400078e0216 */
[----:B---3--:R-:W-:-:S02]  /*51b0*/  IMAD R6, R7, R27, R18 ;  /* 0x0000001b07067224 */ /* 0x008fc400078e0212 */
[----:B------:R-:W-:Y:S02]  /*51c0*/  IMAD R24, R24, R30, R21 ;  /* 0x0000001e18187224 */ /* 0x000fe400078e0215 */
[----:B------:R-:W-:Y:S02]  /*51d0*/  IMAD R9, R6, R20, R9 ;  /* 0x0000001406097224 */ /* 0x000fe400078e0209 */
[----:B------:R-:W-:-:S03]  /*51e0*/  IMAD.MOV.U32 R7, RZ, RZ, 0x1 ;  /* 0x00000001ff077424 */ /* 0x000fc600078e00ff */
[----:B------:R-:W-:Y:S02]  /*51f0*/  SEL R12, R9, R24, !P4 ;  /* 0x00000018090c7207 */ /* 0x000fe40006000000 */
[----:B------:R-:W-:-:S07]  /*5200*/  SEL R24, R24, R9, !P4 ;  /* 0x0000000918187207 */ /* 0x000fce0006000000 */
.L_x_98:
[----:B------:R-:W-:Y:S01]  /*5210*/  LOP3.LUT P0, RZ, R7, 0xff, RZ, 0xc0, !PT ;  /* 0x000000ff07ff7812 */ /* 0x000fe2000780c0ff */
[----:B-1234-:R-:W-:-:S12]  /*5220*/  IMAD.MOV.U32 R16, RZ, RZ, R24 ;  /* 0x000000ffff107224 */ /* 0x01efd800078e0018 */
[----:B------:R-:W-:Y:S05]  /*5230*/  @P0 BRA `(.L_x_101) ;  /* 0xffffffbc00580947 */ /* 0x000fea000383ffff */
[----:B------:R-:W-:Y:S05]  /*5240*/  EXIT ;  /* 0x000000000000794d */ /* 0x000fea0003800000 */
.L_x_3:
[----:B0-----:R-:W-:Y:S01]  /*5250*/  ULDC.64 UR4, c[0x0][0x650] ;  /* 0x0001940000047ab9 */ /* 0x001fe20000000a00 */
        /* <DEDUP_REMOVED lines=25> */
.L_x_103:
[-CC-:B------:R-:W-:Y:S01]  /*53f0*/  SHF.R.U64 R16, R14, R18.reuse, R15.reuse ;  /* 0x000000120e107219 */ /* 0x180fe2000000120f */
[----:B------:R-:W0:Y:S01]  /*5400*/  LDC R22, c[0x0][0x618] ;  /* 0x00018600ff167b82 */ /* 0x000e220000000800 */
[----:B------:R-:W-:Y:S01]  /*5410*/  SHF.R.U32.HI R7, RZ, R18, R15 ;  /* 0x00000012ff077219 */ /* 0x000fe2000001160f */
[----:B------:R-:W-:Y:S01]  /*5420*/  ULDC UR4, c[0x0][0x150] ;  /* 0x0000540000047ab9 */ /* 0x000fe20000000800 */
[----:B------:R-:W-:Y:S01]  /*5430*/  IADD3 R9, P0, RZ, -R16, RZ ;  /* 0x80000010ff097210 */ /* 0x000fe20007f1e0ff */
[----:B------:R-:W-:Y:S01]  /*5440*/  IMAD.MOV.U32 R10, RZ, RZ, R0 ;  /* 0x000000ffff0a7224 */ /* 0x000fe200078e0000 */
[----:B------:R-:W-:Y:S01]  /*5450*/  I2FP.F32.U32 R12, R6 ;  /* 0x00000006000c7245 */ /* 0x000fe20000201000 */
[----:B------:R-:W-:Y:S02]  /*5460*/  IMAD.MOV.U32 R11, RZ, RZ, R5 ;  /* 0x000000ffff0b7224 */ /* 0x000fe400078e0005 */
[----:B------:R-:W1:Y:S01]  /*5470*/  LDC.64 R24, c[0x0][0x640] ;  /* 0x00019000ff187b82 */ /* 0x000e620000000a00 */
[----:B------:R-:W-:-:S02]  /*5480*/  IMAD.X R7, RZ, RZ, ~R7, P0 ;  /* 0x000000ffff077224 */ /* 0x000fc400000e0e07 */
[----:B------:R-:W-:Y:S01]  /*5490*/  FMUL R13, R12, UR4 ;  /* 0x000000040c0d7c20 */ /* 0x000fe20008400000 */
[----:B------:R-:W-:Y:S01]  /*54a0*/  IMAD.WIDE.U32 R10, R9, R20, R10 ;  /* 0x00000014090a7225 */ /* 0x000fe200078e000a */
[----:B------:R-:W-:-:S03]  /*54b0*/  ULDC UR4, c[0x0][0x154] ;  /* 0x0000550000047ab9 */ /* 0x000fc60000000800 */
[----:B------:R-:W-:Y:S01]  /*54c0*/  IMAD R12, R7, R20, RZ ;  /* 0x00000014070c7224 */ /* 0x000fe200078e02ff */
[----:B------:R-:W2:Y:S01]  /*54d0*/  LDC R15, c[0x0][0x144] ;  /* 0x00005100ff0f7b82 */ /* 0x000ea20000000800 */
[----:B------:R-:W3:Y:S02]  /*54e0*/  F2I.U32.TRUNC.NTZ R13, R13 ;  /* 0x0000000d000d7305 */ /* 0x000ee4000020f000 */
[----:B------:R-:W-:Y:S02]  /*54f0*/  IMAD R7, R9, R21, R12 ;  /* 0x0000001509077224 */ /* 0x000fe400078e020c */
[----:B------:R-:W-:Y:S02]  /*5500*/  IMAD.MOV.U32 R12, RZ, RZ, 0x1 ;  /* 0x00000001ff0c7424 */ /* 0x000fe400078e00ff */
[----:B------:R-:W-:Y:S01]  /*5510*/  IMAD.IADD R7, R11, 0x1, R7 ;  /* 0x000000010b077824 */ /* 0x000fe200078e0207 */
[----:B------:R-:W4:Y:S04]  /*5520*/  LDC R18, c[0x0][0x608] ;  /* 0x00018200ff127b82 */ /* 0x000f280000000800 */
[----:B0-----:R-:W-:-:S02]  /*5530*/  SHF.R.U64 R14, R10, R22, R7 ;  /* 0x000000160a0e7219 */ /* 0x001fc40000001207 */
[----:B------:R-:W-:Y:S02]  /*5540*/  I2FP.F32.U32 R10, R8 ;  /* 0x00000008000a7245 */ /* 0x000fe40000201000 */
[----:B------:R-:W0:Y:S01]  /*5550*/  LDC R23, c[0x0][0x658] ;  /* 0x00019600ff177b82 */ /* 0x000e220000000800 */
[----:B-1----:R-:W-:Y:S01]  /*5560*/  ISETP.NE.U32.AND P0, PT, R24, RZ, PT ;  /* 0x000000ff1800720c */ /* 0x002fe20003f05070 */
[----:B---3--:R-:W-:Y:S01]  /*5570*/  IMAD.MOV R9, RZ, RZ, -R13 ;  /* 0x000000ffff097224 */ /* 0x008fe200078e0a0d */
[----:B------:R-:W-:Y:S01]  /*5580*/  SHF.R.U32.HI R7, RZ, R22, R7 ;  /* 0x00000016ff077219 */ /* 0x000fe20000011607 */
[----:B------:R-:W-:Y:S01]  /*5590*/  FMUL R10, R10, UR4 ;  /* 0x000000040a0a7c20 */ /* 0x000fe20008400000 */
[----:B------:R-:W-:-:S03]  /*55a0*/  ISETP.NE.AND.EX P0, PT, R25, RZ, PT, P0 ;  /* 0x000000ff1900720c */ /* 0x000fc60003f05300 */
[----:B------:R-:W1:Y:S01]  /*55b0*/  LDC R21, c[0x0][0x148] ;  /* 0x00005200ff157b82 */ /* 0x000e620000000800 */
[----:B--2---:R-:W-:Y:S01]  /*55c0*/  IMAD R22, R15, R9, R6 ;  /* 0x000000090f167224 */ /* 0x004fe200078e0206 */
[----:B------:R2:W3:Y:S06]  /*55d0*/  F2I.U32.TRUNC.NTZ R19, R10 ;  /* 0x0000000a00137305 */ /* 0x0004ec000020f000 */
[----:B------:R-:W1:Y:S01]  /*55e0*/  LDC R20, c[0x0][0x600] ;  /* 0x00018000ff147b82 */ /* 0x000e620000000800 */
[-CC-:B----4-:R-:W-:Y:S02]  /*55f0*/  SHF.R.U64 R17, R14, R18.reuse, R7.reuse ;  /* 0x000000120e117219 */ /* 0x190fe40000001207 */
[----:B------:R-:W-:Y:S01]  /*5600*/  SHF.R.U32.HI R6, RZ, R18, R7 ;  /* 0x00000012ff067219 */ /* 0x000fe20000011607 */
[----:B------:R-:W-:-:S04]  /*5610*/  IMAD.MOV.U32 R18, RZ, RZ, -0x1 ;  /* 0xffffffffff127424 */ /* 0x000fc800078e00ff */
[----:B------:R-:W4:Y:S01]  /*5620*/  LDC R26, c[0x0][0x648] ;  /* 0x00019200ff1a7b82 */ /* 0x000f220000000800 */
[-C--:B0-----:R-:W-:Y:S02]  /*5630*/  SHF.L.U32 R9, R18, R23.reuse, RZ ;  /* 0x0000001712097219 */ /* 0x081fe400000006ff */
[-CC-:B------:R-:W-:Y:S02]  /*5640*/  SHF.R.U64 R18, R17, R23.reuse, R6.reuse ;  /* 0x0000001711127219 */ /* 0x180fe40000001206 */
[-C--:B------:R-:W-:Y:S02]  /*5650*/  SHF.R.U32.HI R7, RZ, R23.reuse, R6 ;  /* 0x00000017ff077219 */ /* 0x080fe40000011606 */
[----:B------:R-:W-:Y:S01]  /*5660*/  SHF.L.U32 R23, R12, R23, RZ ;  /* 0x000000170c177219 */ /* 0x000fe200000006ff */
[----:B------:R-:W0:Y:S01]  /*5670*/  LDC R27, c[0x0][0x638] ;  /* 0x00018e00ff1b7b82 */ /* 0x000e220000000800 */
[----:B------:R-:W-:Y:S01]  /*5680*/  LOP3.LUT R28, RZ, R9, RZ, 0x33, !PT ;  /* 0x00000009ff1c7212 */ /* 0x000fe200078e33ff */
[----:B------:R-:W-:-:S06]  /*5690*/  IMAD.MOV.U32 R6, RZ, RZ, R18 ;  /* 0x000000ffff067224 */ /* 0x000fcc00078e0012 */
[----:B------:R-:W0:Y:S01]  /*56a0*/  LDC R29, c[0x0][0x610] ;  /* 0x00018400ff1d7b82 */ /* 0x000e220000000800 */
[----:B--23--:R-:W-:Y:S05]  /*56b0*/  @!P0 BRA `(.L_x_104) ;  /* 0x0000000000288947 */ /* 0x00cfea0003800000 */
[----:B------:R-:W2:Y:S02]  /*56c0*/  LDC R9, c[0x0][0x64c] ;  /* 0x00019300ff097b82 */ /* 0x000ea40000000800 */
[----:B--2---:R-:W-:-:S05]  /*56d0*/  IADD3 R9, P0, R18, R9, RZ ;  /* 0x0000000912097210 */ /* 0x004fca0007f1e0ff */
        /* <DEDUP_REMOVED lines=8> */
.L_x_104:
[----:B----4-:R-:W-:Y:S01]  /*5760*/  SHF.R.U64 R7, R6, R26, R7 ;  /* 0x0000001a06077219 */ /* 0x010fe20000001207 */
[----:B-1----:R-:W-:Y:S01]  /*5770*/  VIADD R11, R20, 0xffffffff ;  /* 0xffffffff140b7836 */ /* 0x002fe20000000000 */
[----:B------:R-:W-:Y:S01]  /*5780*/  LOP3.LUT R6, R17, R28, RZ, 0xc0, !PT ;  /* 0x0000001c11067212 */ /* 0x000fe200078ec0ff */
[----:B------:R-:W-:Y:S02]  /*5790*/  IMAD.MOV R19, RZ, RZ, -R19 ;  /* 0x000000ffff137224 */ /* 0x000fe400078e0a13 */
[----:B------:R-:W-:Y:S01]  /*57a0*/  IMAD.MOV R9, RZ, RZ, -R7 ;  /* 0x000000ffff097224 */ /* 0x000fe200078e0a07 */
[----:B------:R-:W-:Y:S01]  /*57b0*/  LOP3.LUT R11, R14, R11, RZ, 0xc0, !PT ;  /* 0x0000000b0e0b7212 */ /* 0x000fe200078ec0ff */
[----:B------:R-:W-:Y:S02]  /*57c0*/  @P4 IMAD R22, R21, R19, R8 ;  /* 0x0000001315164224 */ /* 0x000fe400078e0208 */
[----:B------:R-:W-:Y:S02]  /*57d0*/  IMAD R7, R23, R7, R6 ;  /* 0x0000000717077224 */ /* 0x000fe400078e0206 */
[----:B0-----:R-:W-:-:S02]  /*57e0*/  IMAD R6, R9, R27, R18 ;  /* 0x0000001b09067224 */ /* 0x001fc400078e0212 */
[----:B------:R-:W-:Y:S02]  /*57f0*/  IMAD R14, R7, R29, R22 ;  /* 0x0000001d070e7224 */ /* 0x000fe400078e0216 */
[----:B------:R-:W-:Y:S02]  /*5800*/  IMAD R7, R6, R20, R11 ;  /* 0x0000001406077224 */ /* 0x000fe400078e020b */
[----:B------:R-:W-:Y:S02]  /*5810*/  IMAD.MOV.U32 R10, RZ, RZ, 0x1 ;  /* 0x00000001ff0a7424 */ /* 0x000fe400078e00ff */
[----:B------:R-:W-:Y:S01]  /*5820*/  IMAD.MOV.U32 R9, RZ, RZ, R16 ;  /* 0x000000ffff097224 */ /* 0x000fe200078e0010 */
[----:B------:R-:W-:Y:S02]  /*5830*/  SEL R17, R7, R14, !P4 ;  /* 0x0000000e07117207 */ /* 0x000fe40006000000 */
[----:B------:R-:W-:-:S07]  /*5840*/  SEL R14, R14, R7, !P4 ;  /* 0x000000070e0e7207 */ /* 0x000fce0006000000 */
.L_x_102:
[----:B------:R-:W-:-:S08]  /*5850*/  NOP ;  /* 0x0000000000007918 */ /* 0x000fd00000000000 */
[----:B------:R-:W0:-:S00]  /*5860*/  USETMAXREG.DEALLOC.CTAPOOL 0x28 ;  /* 0x00000028000079c8 */ /* 0x000e0000080e0500 */
[----:B0-----:R-:W-:-:S13]  /*5870*/  ISETP.NE.AND P0, PT, R3, RZ, PT ;  /* 0x000000ff0300720c */ /* 0x001fda0003f05270 */
[----:B------:R-:W-:Y:S05]  /*5880*/  @P0 EXIT ;  /* 0x000000000000094d */ /* 0x000fea0003800000 */
[----:B------:R-:W-:Y:S01]  /*5890*/  LOP3.LUT P0, RZ, R10, 0xff, RZ, 0xc0, !PT ;  /* 0x000000ff0aff7812 */ /* 0x000fe2000780c0ff */
[----:B------:R-:W-:Y:S02]  /*58a0*/  IMAD.MOV.U32 R10, RZ, RZ, 0x1 ;  /* 0x00000001ff0a7424 */ /* 0x000fe400078e00ff */
[----:B------:R-:W-:-:S10]  /*58b0*/  IMAD.MOV.U32 R13, RZ, RZ, RZ ;  /* 0x000000ffff0d7224 */ /* 0x000fd400078e00ff */
[----:B------:R-:W-:Y:S05]  /*58c0*/  @!P0 BRA `(.L_x_105) ;  /* 0x0000000c00408947 */ /* 0x000fea0003800000 */
[----:B------:R-:W0:Y:S01]  /*58d0*/  LDC R3, c[0x0][0x28c] ;  /* 0x0000a300ff037b82 */ /* 0x000e220000000800 */
[----:B------:R-:W-:Y:S01]  /*58e0*/  ULDC UR5, c[0x0][0x600] ;  /* 0x0001800000057ab9 */ /* 0x000fe20000000800 */
[----:B------:R-:W-:Y:S01]  /*58f0*/  ULDC UR4, c[0x0][0xc] ;  /* 0x0000030000047ab9 */ /* 0x000fe20000000800 */
[----:B------:R-:W-:Y:S01]  /*5900*/  UIADD3 UR16, UR5, -0x1, URZ ;  /* 0xffffffff05107890 */ /* 0x000fe2000fffe03f */
[C---:B------:R-:W-:Y:S01]  /*5910*/  LOP3.LUT P2, RZ, R2.reuse, 0x7f, RZ, 0xc0, !PT ;  /* 0x0000007f02ff7812 */ /* 0x040fe2000784c0ff */
[----:B------:R-:W-:Y:S01]  /*5920*/  ULDC UR6, c[0x0][0x658] ;  /* 0x0001960000067ab9 */ /* 0x000fe20000000800 */
[----:B------:R-:W-:Y:S01]  /*5930*/  ULDC UR5, c[0x0][0x10] ;  /* 0x0000040000057ab9 */ /* 0x000fe20000000800 */
[----:B------:R-:W-:Y:S01]  /*5940*/  UMOV UR7, 0xffffffff ;  /* 0xffffffff00077882 */ /* 0x000fe20000000000 */
[----:B------:R-:W-:Y:S01]  /*5950*/  UMOV UR8, 0x1 ;  /* 0x0000000100087882 */ /* 0x000fe20000000000 */
[----:B------:R-:W-:Y:S01]  /*5960*/  UIMAD.WIDE.U32 UR4, UR4, UR5, URZ ;  /* 0x00000005040472a5 */ /* 0x000fe2000f8e003f */
[----:B------:R-:W-:Y:S01]  /*5970*/  LOP3.LUT P0, RZ, R2, 0x1f, RZ, 0xc0, !PT ;  /* 0x0000001f02ff7812 */ /* 0x000fe2000780c0ff */
[----:B------:R-:W-:Y:S01]  /*5980*/  USHF.L.U32 UR7, UR7, UR6, URZ ;  /* 0x0000000607077299 */ /* 0x000fe2000800063f */
[----:B------:R-:W-:Y:S01]  /*5990*/  BSSY B0, `(.L_x_105) ;  /* 0x00000c3000007945 */ /* 0x000fe20003800000 */
[----:B------:R-:W-:Y:S01]  /*59a0*/  USHF.L.U32 UR18, UR8, UR6, URZ ;  /* 0x0000000608127299 */ /* 0x000fe2000800063f */
[----:B------:R-:W-:Y:S01]  /*59b0*/  IMAD.MOV.U32 R15, RZ, RZ, 0x1 ;  /* 0x00000001ff0f7424 */ /* 0x000fe200078e00ff */
[----:B------:R-:W-:Y:S01]  /*59c0*/  LOP3.LUT R16, R4, 0x2, RZ, 0xfc, !PT ;  /* 0x0000000204107812 */ /* 0x000fe200078efcff */
[----:B------:R-:W-:Y:S01]  /*59d0*/  ULDC UR6, c[0x0][0x14] ;  /* 0x0000050000067ab9 */ /* 0x000fe20000000800 */
[----:B------:R-:W-:Y:S01]  /*59e0*/  PLOP3.LUT P0, PT, P0, P2, PT, 0x8a, 0x0 ;  /* 0x000000000000781c */ /* 0x000fe20000705172 */
[----:B------:R-:W-:Y:S01]  /*59f0*/  UIMAD.WIDE.U32 UR20, UR4, UR6, URZ ;  /* 0x00000006041472a5 */ /* 0x000fe2000f8e003f */
[----:B------:R-:W-:Y:S01]  /*5a00*/  IMAD.MOV.U32 R10, RZ, RZ, 0x1 ;  /* 0x00000001ff0a7424 */ /* 0x000fe200078e00ff */
[----:B------:R-:W-:Y:S01]  /*5a10*/  UIMAD UR13, UR5, UR6, URZ ;  /* 0x00000006050d72a4 */ /* 0x000fe2000f8e023f */
[----:B------:R-:W-:Y:S01]  /*5a20*/  IMAD.MOV.U32 R13, RZ, RZ, RZ ;  /* 0x000000ffff0d7224 */ /* 0x000fe200078e00ff */
[----:B------:R-:W-:Y:S01]  /*5a30*/  ULOP3.LUT UR17, URZ, UR7, URZ, 0x33, !UPT ;  /* 0x000000073f117292 */ /* 0x000fe2000f8e333f */
[----:B0-----:R-:W-:Y:S01]  /*5a40*/  VIADD R3, R3, 0x1f ;  /* 0x0000001f03037836 */ /* 0x001fe20000000000 */
[----:B------:R-:W-:Y:S01]  /*5a50*/  UIADD3 UR13, UR21, UR13, URZ ;  /* 0x0000000d150d7290 */ /* 0x000fe2000fffe03f */
[----:B------:R-:W-:-:S03]  /*5a60*/  ULDC.64 UR22, c[0x0][0x198] ;  /* 0x0000660000167ab9 */ /* 0x000fc60000000a00 */
[----:B------:R-:W-:-:S04]  /*5a70*/  SHF.R.S32.HI R6, RZ, 0x1f, R3 ;  /* 0x0000001fff067819 */ /* 0x000fc80000011403 */
[----:B------:R-:W-:-:S04]  /*5a80*/  LEA.HI R6, R6, R3, RZ, 0x5 ;  /* 0x0000000306067211 */ /* 0x000fc800078f28ff */
[----:B------:R-:W-:-:S05]  /*5a90*/  SHF.R.S32.HI R12, RZ, 0x5, R6 ;  /* 0x00000005ff0c7819 */ /* 0x000fca0000011406 */
[----:B------:R-:W-:-:S07]  /*5aa0*/  VIADD R11, R12, 0x1 ;  /* 0x000000010c0b7836 */ /* 0x000fce0000000000 */
.L_x_117:
[----:B------:R-:W-:-:S03]  /*5ab0*/  UMOV UR4, 0xffffffff ;  /* 0xffffffff00047882 */ /* 0x000fc60000000000 */
[----:B------:R-:W-:Y:S05]  /*5ac0*/  BRA.DIV UR4, `(.L_x_106) ;  /* 0x00000012041c7947 */ /* 0x000fea000b800000 */
[----:B------:R-:W-:-:S13]  /*5ad0*/  ELECT P1, URZ, PT ;  /* 0x00000000003f782f */ /* 0x000fda0003820000 */
.L_x_131:
[----:B------:R-:W0:Y:S01]  /*5ae0*/  LDC R2, c[0x0][0x28c] ;  /* 0x0000a300ff027b82 */ /* 0x000e220000000800 */
[----:B------:R-:W-:Y:S01]  /*5af0*/  BSSY B1, `(.L_x_107) ;  /* 0x0000037000017945 */ /* 0x000fe20003800000 */
[----:B0-----:R-:W-:-:S13]  /*5b00*/  ISETP.LT.OR P1, PT, R2, 0x1, !P1 ;  /* 0x000000010200780c */ /* 0x001fda0004f21670 */
[----:B------:R-:W-:Y:S05]  /*5b10*/  @P1 BRA `(.L_x_108) ;  /* 0x0000000000d01947 */ /* 0x000fea0003800000 */
[----:B------:R-:W-:Y:S02]  /*5b20*/  IMAD.SHL.U32 R17, R17, 0x40, RZ ;  /* 0x0000004011117824 */ /* 0x000fe400078e00ff */
[----:B------:R-:W-:Y:S02]  /*5b30*/  IMAD.SHL.U32 R14, R14, 0x80, RZ ;  /* 0x000000800e0e7824 */ /* 0x000fe400078e00ff */
[----:B------:R-:W-:Y:S02]  /*5b40*/  IMAD.MOV.U32 R20, RZ, RZ, RZ ;  /* 0x000000ffff147224 */ /* 0x000fe400078e00ff */
[----:B------:R-:W-:Y:S02]  /*5b50*/  IMAD.MOV.U32 R2, RZ, RZ, R11 ;  /* 0x000000ffff027224 */ /* 0x000fe400078e000b */
[----:B------:R-:W-:Y:S02]  /*5b60*/  IMAD.MOV.U32 R3, RZ, RZ, R10 ;  /* 0x000000ffff037224 */ /* 0x000fe400078e000a */
[----:B------:R-:W-:-:S07]  /*5b70*/  IMAD.MOV.U32 R6, RZ, RZ, R13 ;  /* 0x000000ffff067224 */ /* 0x000fce00078e000d */
.L_x_112:
[----:B------:R-:W0:Y:S01]  /*5b80*/  S2R R8, SR_CgaCtaId ;  /* 0x0000000000087919 */ /* 0x000e220000008800 */
[----:B------:R-:W-:-:S04]  /*5b90*/  MOV R7, 0x400 ;  /* 0x0000040000077802 */ /* 0x000fc80000000f00 */
[----:B0-----:R-:W-:Y:S02]  /*5ba0*/  LEA R19, R8, R7, 0x18 ;  /* 0x0000000708137211 */ /* 0x001fe400078ec0ff */
[----:B------:R-:W-:Y:S01]  /*5bb0*/  SHF.L.U32 R7, R3, 0x1f, RZ ;  /* 0x0000001f03077819 */ /* 0x000fe200000006ff */
[----:B------:R-:W0:Y:S02]  /*5bc0*/  @!P2 LDC R8, c[0x0][0x500] ;  /* 0x00014000ff08ab82 */ /* 0x000e240000000800 */
[----:B------:R-:W-:-:S04]  /*5bd0*/  IMAD R18, R6, 0x8, R19 ;  /* 0x0000000806127824 */ /* 0x000fc800078e0213 */
[----:B------:R-:W1:Y:S02]  /*5be0*/  SYNCS.PHASECHK.TRANS64.TRYWAIT P1, [R18+URZ+0x38], R7 ;  /* 0x00003807120075a7 */ /* 0x000e64000802017f */
[----:B-1----:R-:W-:Y:S05]  /*5bf0*/  @!P1 BRA `(.L_x_109) ;  /* 0x0000000c00f09947 */ /* 0x002fea0003800000 */
.L_x_132:
[----:B-1----:R-:W-:Y:S01]  /*5c00*/  PRMT R7, R16, 0x9910, RZ ;  /* 0x0000991010077816 */ /* 0x002fe200000000ff */
[----:B0-----:R0:W-:Y:S03]  /*5c10*/  @!P2 SYNCS.ARRIVE.TRANS64 RZ, [R18+URZ], R8 ;  /* 0x0000000812ffa9a7 */ /* 0x0011e6000800003f */
[----:B------:R-:W-:-:S13]  /*5c20*/  ISETP.NE.AND P1, PT, R7, 0x2, PT ;  /* 0x000000020700780c */ /* 0x000fda0003f25270 */
[----:B0-----:R-:W-:Y:S05]  /*5c30*/  @P1 BRA `(.L_x_110) ;  /* 0x0000000000041947 */ /* 0x001fea0003800000 */
[----:B------:R-:W-:Y:S01]  /*5c40*/  BPT.TRAP 0x1 ;  /* 0x000000040000795c */ /* 0x000fe20000300000 */
.L_x_110:
[----:B------:R-:W-:Y:S05]  /*5c50*/  @P0 BRA `(.L_x_111) ;  /* 0x0000000000040947 */ /* 0x000fea0003800000 */
[----:B------:R-:W-:Y:S01]  /*5c60*/  BPT.TRAP 0x1 ;  /* 0x000000040000795c */ /* 0x000fe20000300000 */
.L_x_111:
[--C-:B------:R-:W-:Y:S01]  /*5c70*/  IMAD R7, R6, 0x1000, R19.reuse ;  /* 0x0000100006077824 */ /* 0x100fe200078e0213 */
[----:B------:R-:W-:Y:S01]  /*5c80*/  R2UR UR9, R18 ;  /* 0x00000000120972ca */ /* 0x000fe200000e0000 */
[----:B------:R-:W-:Y:S01]  /*5c90*/  IMAD R19, R6, 0x800, R19 ;  /* 0x0000080006137824 */ /* 0x000fe200078e0213 */
[----:B------:R-:W-:Y:S01]  /*5ca0*/  UIADD3 UR4, UP0, UR22, 0xf0, URZ ;  /* 0x000000f016047890 */ /* 0x000fe2000ff1e03f */
[----:B------:R-:W-:Y:S01]  /*5cb0*/  VIADD R2, R2, 0xffffffff ;  /* 0xffffffff02027836 */ /* 0x000fe20000000000 */
[----:B------:R-:W-:Y:S01]  /*5cc0*/  R2UR UR5, R7 ;  /* 0x00000000070572ca */ /* 0x000fe200000e0000 */
[----:B------:R-:W-:Y:S01]  /*5cd0*/  UIADD3 UR24, UP1, UR22, 0x1f0, URZ ;  /* 0x000001f016187890 */ /* 0x000fe2000ff3e03f */
[----:B------:R-:W-:Y:S01]  /*5ce0*/  R2UR UR8, R19 ;  /* 0x00000000130872ca */ /* 0x000fe200000e0000 */
[----:B------:R-:W-:Y:S01]  /*5cf0*/  VIADD R6, R6, 0x1 ;  /* 0x0000000106067836 */ /* 0x000fe20000000000 */
[----:B------:R-:W-:Y:S01]  /*5d00*/  R2UR UR11, R14 ;  /* 0x000000000e0b72ca */ /* 0x000fe200000e0000 */
[----:B------:R-:W-:Y:S01]  /*5d10*/  UIADD3.X UR25, URZ, UR23, URZ, UP1, !UPT ;  /* 0x000000173f197290 */ /* 0x000fe20008ffe43f */
[C---:B------:R-:W-:Y:S01]  /*5d20*/  R2UR UR10, R20.reuse ;  /* 0x00000000140a72ca */ /* 0x040fe200000e0000 */
[----:B------:R-:W-:Y:S01]  /*5d30*/  UMOV UR6, 0x0 ;  /* 0x0000000000067882 */ /* 0x000fe20000000000 */
[----:B------:R-:W-:Y:S01]  /*5d40*/  R2UR UR12, R9 ;  /* 0x00000000090c72ca */ /* 0x000fe200000e0000 */
[----:B------:R-:W-:Y:S01]  /*5d50*/  UMOV UR7, 0x10000000 ;  /* 0x1000000000077882 */ /* 0x000fe20000000000 */
[----:B------:R-:W-:Y:S01]  /*5d60*/  R2UR UR19, R17 ;  /* 0x00000000111372ca */ /* 0x000fe200000e0000 */
[----:B------:R-:W-:Y:S01]  /*5d70*/  VIADD R20, R20, 0x20 ;  /* 0x0000002014147836 */ /* 0x000fe20000000000 */
[----:B------:R-:W-:Y:S01]  /*5d80*/  ISETP.GT.AND P3, PT, R2, 0x1, PT ;  /* 0x000000010200780c */ /* 0x000fe20003f64270 */
[----:B------:R-:W-:Y:S01]  /*5d90*/  UIADD3 UR14, UR5, 0x180, URZ ;  /* 0x00000180050e7890 */ /* 0x000fe2000fffe03f */
[----:B------:R-:W-:Y:S01]  /*5da0*/  ISETP.NE.AND P1, PT, R6, 0x7, PT ;  /* 0x000000070600780c */ /* 0x000fe20003f25270 */
[----:B------:R-:W-:-:S02]  /*5db0*/  UIADD3.X UR5, URZ, UR23, URZ, UP0, !UPT ;  /* 0x000000173f057290 */ /* 0x000fc400087fe43f */
[----:B------:R-:W-:Y:S01]  /*5dc0*/  UIADD3 UR15, UR8, 0x7180, URZ ;  /* 0x00007180080f7890 */ /* 0x000fe2000fffe03f */
[----:B------:R-:W-:Y:S02]  /*5dd0*/  SEL R8, RZ, 0x1, P1 ;  /* 0x00000001ff087807 */ /* 0x000fe40000800000 */
[----:B------:R-:W-:Y:S01]  /*5de0*/  UMOV UR8, UR14 ;  /* 0x0000000e00087c82 */ /* 0x000fe20008000000 */
[----:B------:R-:W-:Y:S02]  /*5df0*/  SEL R6, R6, RZ, P1 ;  /* 0x000000ff06067207 */ /* 0x000fe40000800000 */
[----:B------:R-:W-:Y:S01]  /*5e00*/  LOP3.LUT R3, R3, R8, RZ, 0x3c, !PT ;  /* 0x0000000803037212 */ /* 0x000fe200078e3cff */
[----:B------:R0:W-:Y:S02]  /*5e10*/  UTMALDG.3D [UR8], [UR4], desc[UR6] ;  /* 0x00000608040075b4 */ /* 0x0001e40008011000 */
[----:B0-----:R-:W-:Y:S01]  /*5e20*/  UMOV UR8, UR15 ;  /* 0x0000000f00087c82 */ /* 0x001fe20008000000 */
[----:B------:R-:W-:-:S02]  /*5e30*/  UMOV UR11, UR19 ;  /* 0x00000013000b7c82 */ /* 0x000fc40008000000 */
[----:B------:R0:W-:Y:S02]  /*5e40*/  UTMALDG.3D [UR8], [UR24], desc[UR6] ;  /* 0x00000608180075b4 */ /* 0x0001e40008011000 */
[----:B0-----:R-:W-:Y:S05]  /*5e50*/  @P3 BRA `(.L_x_112) ;  /* 0xfffffffc00483947 */ /* 0x001fea000383ffff */
.L_x_108:
[----:B------:R-:W-:Y:S05]  /*5e60*/  BSYNC B1 ;  /* 0x0000000000017941 */ /* 0x000fea0003800000 */
.L_x_107:
[----:B------:R-:W-:Y:S01]  /*5e70*/  LOP3.LUT P5, RZ, R15, 0xff, RZ, 0xc0, !PT ;  /* 0x000000ff0fff7812 */ /* 0x000fe200078ac0ff */
[C---:B------:R-:W-:Y:S01]  /*5e80*/  IMAD.IADD R6, R12.reuse, 0x1, R13 ;  /* 0x000000010c067824 */ /* 0x040fe200078e020d */
[----:B------:R-:W-:Y:S01]  /*5e90*/  ULDC.64 UR4, c[0x0][0x650] ;  /* 0x0001940000047ab9 */ /* 0x000fe20000000a00 */
[----:B------:R-:W-:Y:S01]  /*5ea0*/  ISETP.GE.U32.AND P3, PT, R12, 0x7, PT ;  /* 0x000000070c00780c */ /* 0x000fe20003f66070 */
[----:B------:R-:W-:Y:S01]  /*5eb0*/  BSSY B1, `(.L_x_113) ;  /* 0x000006e000017945 */ /* 0x000fe20003800000 */
[C---:B------:R-:W-:Y:S01]  /*5ec0*/  IMAD.WIDE.U32 R2, R6.reuse, 0x24924925, RZ ;  /* 0x2492492506027825 */ /* 0x040fe200078e00ff */
[C---:B------:R-:W-:Y:S02]  /*5ed0*/  ISETP.GT.U32.AND P1, PT, R6.reuse, 0x6, PT ;  /* 0x000000060600780c */ /* 0x040fe40003f24070 */
[----:B------:R-:W-:Y:S01]  /*5ee0*/  PRMT R15, RZ, 0x7610, R15 ;  /* 0x00007610ff0f7816 */ /* 0x000fe2000000000f */
[----:B------:R-:W-:Y:S01]  /*5ef0*/  IMAD.IADD R2, R6, 0x1, -R3 ;  /* 0x0000000106027824 */ /* 0x000fe200078e0a03 */
[----:B------:R-:W-:Y:S01]  /*5f00*/  ISETP.LT.U32.AND P1, PT, R12, 0x7, P1 ;  /* 0x000000070c00780c */ /* 0x000fe20000f21070 */
[----:B------:R-:W-:-:S02]  /*5f10*/  IMAD.MOV.U32 R14, RZ, RZ, -0x1 ;  /* 0xffffffffff0e7424 */ /* 0x000fc400078e00ff */
[----:B------:R-:W0:Y:S01]  /*5f20*/  @P5 S2R R8, SR_CgaCtaId ;  /* 0x0000000000085919 */ /* 0x000e220000008800 */
[----:B------:R-:W-:Y:S01]  /*5f30*/  @P5 MOV R7, 0x400 ;  /* 0x0000040000075802 */ /* 0x000fe20000000f00 */
[----:B------:R-:W-:Y:S01]  /*5f40*/  IMAD.MOV.U32 R17, RZ, RZ, -0x1 ;  /* 0xffffffffff117424 */ /* 0x000fe200078e00ff */
[----:B------:R-:W-:Y:S01]  /*5f50*/  LEA.HI R2, R2, R3, RZ, 0x1f ;  /* 0x0000000302027211 */ /* 0x000fe200078ff8ff */
[----:B------:R-:W-:-:S03]  /*5f60*/  IMAD.MOV.U32 R9, RZ, RZ, -0x1 ;  /* 0xffffffffff097424 */ /* 0x000fc600078e00ff */
[--C-:B------:R-:W-:Y:S02]  /*5f70*/  SHF.R.U32.HI R13, RZ, 0x2, R2.reuse ;  /* 0x00000002ff0d7819 */ /* 0x100fe40000011602 */
[----:B------:R-:W-:Y:S02]  /*5f80*/  PRMT R2, RZ, 0x7610, R2 ;  /* 0x00007610ff027816 */ /* 0x000fe40000000002 */
[----:B0-----:R-:W-:Y:S02]  /*5f90*/  @P5 LEA R8, R8, R7, 0x18 ;  /* 0x0000000708085211 */ /* 0x001fe400078ec0ff */
[----:B------:R-:W-:Y:S02]  /*5fa0*/  SEL R7, RZ, 0x1, !P1 ;  /* 0x00000001ff077807 */ /* 0x000fe40004800000 */
[----:B------:R-:W-:Y:S01]  /*5fb0*/  IADD3 R0, P1, R0, UR20, RZ ;  /* 0x0000001400007c10 */ /* 0x000fe2000ff3e0ff */
[----:B------:R0:W-:Y:S01]  /*5fc0*/  @P5 SYNCS.ARRIVE.TRANS64.A1T0 RZ, [R8+URZ+0x88], RZ ;  /* 0x000088ff08ff59a7 */ /* 0x0001e2000810003f */
[----:B------:R-:W-:-:S02]  /*5fd0*/  LOP3.LUT R10, R10, R7, RZ, 0x3c, !PT ;  /* 0x000000070a0a7212 */ /* 0x000fc400078e3cff */
[----:B------:R-:W-:Y:S02]  /*5fe0*/  IADD3.X R5, R5, UR13, RZ, P1, !PT ;  /* 0x0000000d05057c10 */ /* 0x000fe40008ffe4ff */
[----:B------:R-:W-:Y:S02]  /*5ff0*/  ISETP.GE.U32.AND P1, PT, R0, UR4, PT ;  /* 0x0000000400007c0c */ /* 0x000fe4000bf26070 */
[----:B------:R-:W-:Y:S01]  /*6000*/  @P3 LOP3.LUT R10, R10, 0x1, R13, 0x78, !PT ;  /* 0x000000010a0a3812 */ /* 0x000fe200078e780d */
[----:B------:R-:W-:Y:S01]  /*6010*/  IMAD R13, R13, -0x7, R6 ;  /* 0xfffffff90d0d7824 */ /* 0x000fe200078e0206 */
[----:B------:R-:W-:-:S13]  /*6020*/  ISETP.GE.U32.AND.EX P1, PT, R5, UR5, PT, P1 ;  /* 0x0000000505007c0c */ /* 0x000fda000bf26110 */
[----:B0-----:R-:W-:Y:S05]  /*6030*/  @P1 BRA `(.L_x_114) ;  /* 0x0000000400541947 */ /* 0x001fea0003800000 */
[----:B------:R-:W-:Y:S01]  /*6040*/  ULDC.64 UR4, c[0x0][0x628] ;  /* 0x00018a0000047ab9 */ /* 0x000fe20000000a00 */
[----:B------:R-:W0:Y:S01]  /*6050*/  S2R R17, SR_CTAID.X ;  /* 0x0000000000117919 */ /* 0x000e220000002500 */
[----:B------:R-:W-:Y:S01]  /*6060*/  ISETP.NE.U32.AND P1, PT, RZ, UR4, PT ;  /* 0x00000004ff007c0c */ /* 0x000fe2000bf25070 */
[----:B------:R-:W-:Y:S01]  /*6070*/  ULDC UR7, c[0x0][0x630] ;  /* 0x00018c0000077ab9 */ /* 0x000fe20000000800 */
[----:B------:R-:W-:Y:S01]  /*6080*/  IMAD.MOV.U32 R2, RZ, RZ, R0 ;  /* 0x000000ffff027224 */ /* 0x000fe200078e0000 */
[----:B------:R-:W1:Y:S01]  /*6090*/  S2R R14, SR_CTAID.Y ;  /* 0x00000000000e7919 */ /* 0x000e620000002600 */
[----:B------:R-:W-:Y:S01]  /*60a0*/  ISETP.NE.AND.EX P1, PT, RZ, UR5, PT, P1 ;  /* 0x00000005ff007c0c */ /* 0x000fe2000bf25310 */
[----:B------:R-:W-:-:S12]  /*60b0*/  IMAD.MOV.U32 R3, RZ, RZ, R5 ;  /* 0x000000ffff037224 */ /* 0x000fd800078e0005 */
[----:B------:R-:W-:Y:S05]  /*60c0*/  @!P1 BRA `(.L_x_115) ;  /* 0x0000000000289947 */ /* 0x000fea0003800000 */
[----:B------:R-:W-:Y:S02]  /*60d0*/  ULDC UR6, c[0x0][0x634] ;  /* 0x00018d0000067ab9 */ /* 0x000fe40000000800 */
[----:B------:R-:W-:-:S05]  /*60e0*/  IADD3 R9, P1, R0, UR6, RZ ;  /* 0x0000000600097c10 */ /* 0x000fca000ff3e0ff */
[----:B------:R-:W-:-:S04]  /*60f0*/  IMAD.X R19, RZ, RZ, R5, P1 ;  /* 0x000000ffff137224 */ /* 0x000fc800008e0605 */
[----:B------:R-:W-:-:S04]  /*6100*/  IMAD.WIDE.U32 R6, R19, UR4, RZ ;  /* 0x0000000413067c25 */ /* 0x000fc8000f8e00ff */
[----:B------:R-:W-:-:S04]  /*6110*/  IMAD.WIDE.U32 R6, P1, R9, UR5, R6 ;  /* 0x0000000509067c25 */ /* 0x000fc8000f820006 */
[----:B------:R-:W-:-:S04]  /*6120*/  IMAD.WIDE.U32 R8, R9, UR4, RZ ;  /* 0x0000000409087c25 */ /* 0x000fc8000f8e00ff */
[----:B------:R-:W-:Y:S01]  /*6130*/  IMAD.X R3, RZ, RZ, RZ, P1 ;  /* 0x000000ffff037224 */ /* 0x000fe200008e06ff */
[----:B------:R-:W-:Y:S01]  /*6140*/  IADD3 RZ, P1, R9, R6, RZ ;  /* 0x0000000609ff7210 */ /* 0x000fe20007f3e0ff */
[----:B------:R-:W-:-:S04]  /*6150*/  IMAD.MOV.U32 R2, RZ, RZ, R7 ;  /* 0x000000ffff027224 */ /* 0x000fc800078e0007 */
[----:B------:R-:W-:-:S08]  /*6160*/  IMAD.WIDE.U32.X R2, R19, UR5, R2, P1 ;  /* 0x0000000513027c25 */ /* 0x000fd000088e0402 */
.L_x_115:
[--C-:B------:R-:W-:Y:S01]  /*6170*/  SHF.R.U64 R8, R2, UR7, R3.reuse ;  /* 0x0000000702087c19 */ /* 0x100fe20008001203 */
[----:B------:R-:W-:Y:S01]  /*6180*/  ULDC.64 UR4, c[0x0][0x620] ;  /* 0x0001880000047ab9 */ /* 0x000fe20000000a00 */
[----:B------:R-:W-:Y:S01]  /*6190*/  SHF.R.U32.HI R2, RZ, UR7, R3 ;  /* 0x00000007ff027c19 */ /* 0x000fe20008011603 */
[----:B------:R-:W-:Y:S01]  /*61a0*/  IMAD.MOV.U32 R3, RZ, RZ, R5 ;  /* 0x000000ffff037224 */ /* 0x000fe200078e0005 */
[----:B------:R-:W-:Y:S01]  /*61b0*/  IADD3 R7, P1, RZ, -R8, RZ ;  /* 0x80000008ff077210 */ /* 0x000fe20007f3e0ff */
[----:B------:R-:W2:Y:S01]  /*61c0*/  LDC R22, c[0x0][0x144] ;  /* 0x00005100ff167b82 */ /* 0x000ea20000000800 */
[----:B0-----:R-:W-:Y:S01]  /*61d0*/  I2FP.F32.U32 R9, R17 ;  /* 0x0000001100097245 */ /* 0x001fe20000201000 */
[----:B------:R-:W-:Y:S01]  /*61e0*/  ULDC.64 UR8, c[0x0][0x640] ;  /* 0x0001900000087ab9 */ /* 0x000fe20000000a00 */
[----:B------:R-:W-:Y:S01]  /*61f0*/  ULDC UR6, c[0x0][0x608] ;  /* 0x0001820000067ab9 */ /* 0x000fe20000000800 */
[----:B------:R-:W-:Y:S01]  /*6200*/  IMAD.X R2, RZ, RZ, ~R2, P1 ;  /* 0x000000ffff027224 */ /* 0x000fe200008e0e02 */
[----:B------:R-:W-:-:S03]  /*6210*/  ISETP.NE.U32.AND P1, PT, RZ, UR8, PT ;  /* 0x00000008ff007c0c */ /* 0x000fc6000bf25070 */
[----:B------:R-:W-:Y:S01]  /*6220*/  IMAD R6, R2, UR4, RZ ;  /* 0x0000000402067c24 */ /* 0x000fe2000f8e02ff */
[----:B------:R-:W0:Y:S01]  /*6230*/  LDC R19, c[0x0][0x148] ;  /* 0x00005200ff137b82 */ /* 0x000e220000000800 */
[----:B------:R-:W-:Y:S01]  /*6240*/  IMAD.MOV.U32 R2, RZ, RZ, R0 ;  /* 0x000000ffff027224 */ /* 0x000fe200078e0000 */
[----:B------:R-:W-:-:S03]  /*6250*/  ISETP.NE.AND.EX P1, PT, RZ, UR9, PT, P1 ;  /* 0x00000009ff007c0c */ /* 0x000fc6000bf25310 */
[----:B------:R-:W-:Y:S01]  /*6260*/  IMAD.WIDE.U32 R2, R7, UR4, R2 ;  /* 0x0000000407027c25 */ /* 0x000fe2000f8e0002 */
[----:B------:R-:W-:-:S03]  /*6270*/  ULDC UR4, c[0x0][0x150] ;  /* 0x0000540000047ab9 */ /* 0x000fc60000000800 */
[----:B------:R-:W-:Y:S02]  /*6280*/  IMAD R7, R7, UR5, R6 ;  /* 0x0000000507077c24 */ /* 0x000fe4000f8e0206 */
[----:B------:R-:W-:Y:S01]  /*6290*/  FMUL R6, R9, UR4 ;  /* 0x0000000409067c20 */ /* 0x000fe20008400000 */
[----:B------:R-:W-:Y:S01]  /*62a0*/  ULDC UR4, c[0x0][0x618] ;  /* 0x0001860000047ab9 */ /* 0x000fe20000000800 */
[----:B------:R-:W-:Y:S01]  /*62b0*/  ULDC UR5, c[0x0][0x154] ;  /* 0x0000550000057ab9 */ /* 0x000fe20000000800 */
[----:B------:R-:W-:-:S03]  /*62c0*/  IMAD.IADD R3, R3, 0x1, R7 ;  /* 0x0000000103037824 */ /* 0x000fc600078e0207 */
[----:B------:R-:W3:Y:S02]  /*62d0*/  F2I.U32.TRUNC.NTZ R6, R6 ;  /* 0x0000000600067305 */ /* 0x000ee4000020f000 */
[----:B------:R-:W-:Y:S02]  /*62e0*/  SHF.R.U64 R9, R2, UR4, R3 ;  /* 0x0000000402097c19 */ /* 0x000fe40008001203 */
[----:B-1----:R-:W-:-:S05]  /*62f0*/  I2FP.F32.U32 R2, R14 ;  /* 0x0000000e00027245 */ /* 0x002fca0000201000 */
[----:B------:R-:W-:Y:S01]  /*6300*/  FMUL R21, R2, UR5 ;  /* 0x0000000502157c20 */ /* 0x000fe20008400000 */
[----:B------:R-:W-:Y:S01]  /*6310*/  SHF.R.U32.HI R2, RZ, UR4, R3 ;  /* 0x00000004ff027c19 */ /* 0x000fe20008011603 */
[----:B------:R-:W-:-:S03]  /*6320*/  ULDC UR4, c[0x0][0x658] ;  /* 0x0001960000047ab9 */ /* 0x000fc60000000800 */
[--C-:B------:R-:W-:Y:S01]  /*6330*/  SHF.R.U64 R20, R9, UR6, R2.reuse ;  /* 0x0000000609147c19 */ /* 0x100fe20008001202 */
[----:B------:R-:W1:Y:S01]  /*6340*/  F2I.U32.TRUNC.NTZ R21, R21 ;  /* 0x0000001500157305 */ /* 0x000e62000020f000 */
[----:B------:R-:W-:Y:S01]  /*6350*/  SHF.R.U32.HI R3, RZ, UR6, R2 ;  /* 0x00000006ff037c19 */ /* 0x000fe20008011602 */
[----:B---3--:R-:W-:-:S03]  /*6360*/  IMAD.MOV R6, RZ, RZ, -R6 ;  /* 0x000000ffff067224 */ /* 0x008fc600078e0a06 */
[----:B------:R-:W-:Y:S01]  /*6370*/  SHF.R.U64 R18, R20, UR4, R3 ;  /* 0x0000000414127c19 */ /* 0x000fe20008001203 */
[----:B--2---:R-:W-:Y:S01]  /*6380*/  IMAD R17, R22, R6, R17 ;  /* 0x0000000616117224 */ /* 0x004fe200078e0211 */
[----:B------:R-:W-:-:S03]  /*6390*/  SHF.R.U32.HI R23, RZ, UR4, R3 ;  /* 0x00000004ff177c19 */ /* 0x000fc60008011603 */
[----:B------:R-:W-:Y:S02]  /*63a0*/  IMAD.MOV.U32 R2, RZ, RZ, R18 ;  /* 0x000000ffff027224 */ /* 0x000fe400078e0012 */
[----:B------:R-:W-:Y:S01]  /*63b0*/  IMAD.MOV.U32 R3, RZ, RZ, R23 ;  /* 0x000000ffff037224 */ /* 0x000fe200078e0017 */
[----:B------:R-:W-:Y:S06]  /*63c0*/  @!P1 BRA `(.L_x_116) ;  /* 0x0000000000289947 */ /* 0x000fec0003800000 */
[----:B------:R-:W-:Y:S02]  /*63d0*/  ULDC UR4, c[0x0][0x64c] ;  /* 0x0001930000047ab9 */ /* 0x000fe40000000800 */
[----:B------:R-:W-:-:S05]  /*63e0*/  IADD3 R3, P1, R18, UR4, RZ ;  /* 0x0000000412037c10 */ /* 0x000fca000ff3e0ff */
[----:B------:R-:W-:-:S04]  /*63f0*/  IMAD.X R23, RZ, RZ, R23, P1 ;  /* 0x000000ffff177224 */ /* 0x000fc800008e0617 */
[----:B------:R-:W-:-:S04]  /*6400*/  IMAD.WIDE.U32 R6, R23, UR8, RZ ;  /* 0x0000000817067c25 */ /* 0x000fc8000f8e00ff */
[----:B------:R-:W-:-:S04]  /*6410*/  IMAD.WIDE.U32 R6, P1, R3, UR9, R6 ;  /* 0x0000000903067c25 */ /* 0x000fc8000f820006 */
[----:B------:R-:W-:-:S04]  /*6420*/  IMAD.WIDE.U32 R2, R3, UR8, RZ ;  /* 0x0000000803027c25 */ /* 0x000fc8000f8e00ff */
[----:B------:R-:W-:Y:S01]  /*6430*/  IMAD.MOV.U32 R2, RZ, RZ, R7 ;  /* 0x000000ffff027224 */ /* 0x000fe200078e0007 */
[----:B------:R-:W-:Y:S01]  /*6440*/  IADD3 RZ, P3, R3, R6, RZ ;  /* 0x0000000603ff7210 */ /* 0x000fe20007f7e0ff */
[----:B------:R-:W-:-:S04]  /*6450*/  IMAD.X R3, RZ, RZ, RZ, P1 ;  /* 0x000000ffff037224 */ /* 0x000fc800008e06ff */
[----:B------:R-:W-:-:S08]  /*6460*/  IMAD.WIDE.U32.X R2, R23, UR9, R2, P3 ;  /* 0x0000000917027c25 */ /* 0x000fd000098e0402 */
.L_x_116:
[----:B------:R-:W-:Y:S01]  /*6470*/  ULDC UR4, c[0x0][0x648] ;  /* 0x0001920000047ab9 */ /* 0x000fe20000000800 */
[----:B-1----:R-:W-:Y:S01]  /*6480*/  IMAD.MOV R21, RZ, RZ, -R21 ;  /* 0x000000ffff157224 */ /* 0x002fe200078e0a15 */
[----:B------:R-:W-:Y:S01]  /*6490*/  SHF.R.U64 R3, R2, UR4, R3 ;  /* 0x0000000402037c19 */ /* 0x000fe20008001203 */
[----:B------:R-:W-:Y:S01]  /*64a0*/  ULDC UR4, c[0x0][0x638] ;  /* 0x00018e0000047ab9 */ /* 0x000fe20000000800 */
[----:B------:R-:W-:Y:S01]  /*64b0*/  LOP3.LUT R20, R20, UR17, RZ, 0xc0, !PT ;  /* 0x0000001114147c12 */ /* 0x000fe2000f8ec0ff */
[----:B0-----:R-:W-:Y:S01]  /*64c0*/  @P4 IMAD R17, R19, R21, R14 ;  /* 0x0000001513114224 */ /* 0x001fe200078e020e */
[----:B------:R-:W-:Y:S01]  /*64d0*/  ULDC UR5, c[0x0][0x610] ;  /* 0x0001840000057ab9 */ /* 0x000fe20000000800 */
[----:B------:R-:W-:Y:S02]  /*64e0*/  IMAD.MOV R7, RZ, RZ, -R3 ;  /* 0x000000ffff077224 */ /* 0x000fe400078e0a03 */
[----:B------:R-:W-:Y:S01]  /*64f0*/  IMAD R14, R3, UR18, R20 ;  /* 0x00000012030e7c24 */ /* 0x000fe2000f8e0214 */
[----:B------:R-:W-:Y:S01]  /*6500*/  LOP3.LUT R3, R9, UR16, RZ, 0xc0, !PT ;  /* 0x0000001009037c12 */ /* 0x000fe2000f8ec0ff */
[----:B------:R-:W-:Y:S01]  /*6510*/  IMAD R18, R7, UR4, R18 ;  /* 0x0000000407127c24 */ /* 0x000fe2000f8e0212 */
[----:B------:R-:W-:Y:S01]  /*6520*/  ULDC UR4, c[0x0][0x600] ;  /* 0x0001800000047ab9 */ /* 0x000fe20000000800 */
[----:B------:R-:W-:-:S02]  /*6530*/  IMAD R14, R14, UR5, R17 ;  /* 0x000000050e0e7c24 */ /* 0x000fc4000f8e0211 */
[----:B------:R-:W-:Y:S02]  /*6540*/  IMAD R3, R18, UR4, R3 ;  /* 0x0000000412037c24 */ /* 0x000fe4000f8e0203 */
[----:B------:R-:W-:Y:S02]  /*6550*/  IMAD.MOV.U32 R2, RZ, RZ, 0x1 ;  /* 0x00000001ff027424 */ /* 0x000fe400078e00ff */
[----:B------:R-:W-:Y:S01]  /*6560*/  IMAD.MOV.U32 R9, RZ, RZ, R8 ;  /* 0x000000ffff097224 */ /* 0x000fe200078e0008 */
[----:B------:R-:W-:Y:S02]  /*6570*/  SEL R17, R3, R14, !P4 ;  /* 0x0000000e03117207 */ /* 0x000fe40006000000 */
[----:B------:R-:W-:-:S07]  /*6580*/  SEL R14, R14, R3, !P4 ;  /* 0x000000030e0e7207 */ /* 0x000fce0006000000 */
.L_x_114:
[----:B------:R-:W-:Y:S05]  /*6590*/  BSYNC B1 ;  /* 0x0000000000017941 */ /* 0x000fea0003800000 */
.L_x_113:
[----:B------:R-:W-:-:S13]  /*65a0*/  LOP3.LUT P1, RZ, R2, 0xff, RZ, 0xc0, !PT ;  /* 0x000000ff02ff7812 */ /* 0x000fda000782c0ff */
[----:B------:R-:W-:Y:S05]  /*65b0*/  @P1 BRA `(.L_x_117) ;  /* 0xfffffff4003c1947 */ /* 0x000fea000383ffff */
[----:B------:R-:W-:Y:S05]  /*65c0*/  BSYNC B0 ;  /* 0x0000000000007941 */ /* 0x000fea0003800000 */
.L_x_105:
[----:B------:R-:W-:-:S03]  /*65d0*/  UMOV UR4, 0xffffffff ;  /* 0xffffffff00047882 */ /* 0x000fc60000000000 */
[----:B------:R-:W-:Y:S05]  /*65e0*/  BRA.DIV UR4, `(.L_x_118) ;  /* 0x0000000604887947 */ /* 0x000fea000b800000 */
[----:B------:R-:W-:-:S13]  /*65f0*/  ELECT P0, URZ, PT ;  /* 0x00000000003f782f */ /* 0x000fda0003800000 */
.L_x_135:
[----:B------:R-:W-:Y:S04]  /*6600*/  BSSY B0, `(.L_x_119) ;  /* 0x0000046000007945 */ /* 0x000fe80003800000 */
[----:B------:R-:W-:Y:S05]  /*6610*/  @!P0 BRA `(.L_x_120) ;  /* 0x0000000400108947 */ /* 0x000fea0003800000 */
[----:B------:R-:W-:-:S04]  /*6620*/  LOP3.LUT R4, R4, 0x2, RZ, 0xfc, !PT ;  /* 0x0000000204047812 */ /* 0x000fc800078efcff */
[----:B------:R-:W-:-:S13]  /*6630*/  ISETP.NE.AND P0, PT, R4, 0x3, PT ;  /* 0x000000030400780c */ /* 0x000fda0003f05270 */
[----:B------:R-:W-:Y:S05]  /*6640*/  @!P0 BRA `(.L_x_121) ;  /* 0x0000000000048947 */ /* 0x000fea0003800000 */
[----:B------:R-:W-:Y:S01]  /*6650*/  BPT.TRAP 0x1 ;  /* 0x000000040000795c */ /* 0x000fe20000300000 */
.L_x_121:
[----:B------:R-:W0:Y:S01]  /*6660*/  S2R R3, SR_CgaCtaId ;  /* 0x0000000000037919 */ /* 0x000e220000008800 */
[----:B------:R-:W-:Y:S02]  /*6670*/  MOV R0, 0x400 ;  /* 0x0000040000007802 */ /* 0x000fe40000000f00 */
[----:B------:R-:W-:Y:S02]  /*6680*/  SHF.L.U32 R2, R10, 0x1f, RZ ;  /* 0x0000001f0a027819 */ /* 0x000fe400000006ff */
[----:B0-----:R-:W-:-:S05]  /*6690*/  LEA R0, R3, R0, 0x18 ;  /* 0x0000000003007211 */ /* 0x001fca00078ec0ff */
[----:B------:R-:W-:-:S04]  /*66a0*/  VIADD R0, R0, 0x38 ;  /* 0x0000003800007836 */ /* 0x000fc80000000000 */
[C---:B------:R-:W-:Y:S02]  /*66b0*/  IMAD R5, R13.reuse, 0x8, R0 ;  /* 0x000000080d057824 */ /* 0x040fe400078e0200 */
[----:B------:R-:W-:Y:S02]  /*66c0*/  VIADD R13, R13, 0x1 ;  /* 0x000000010d0d7836 */ /* 0x000fe40000000000 */
[----:B------:R-:W0:Y:S03]  /*66d0*/  SYNCS.PHASECHK.TRANS64.TRYWAIT P0, [R5+URZ], R2 ;  /* 0x00000002050075a7 */ /* 0x000e26000800017f */
[----:B------:R-:W-:-:S04]  /*66e0*/  ISETP.NE.AND P1, PT, R13, 0x7, PT ;  /* 0x000000070d00780c */ /* 0x000fc80003f25270 */
[----:B------:R-:W-:Y:S02]  /*66f0*/  SEL R3, RZ, 0x1, P1 ;  /* 0x00000001ff037807 */ /* 0x000fe40000800000 */
[----:B------:R-:W-:Y:S02]  /*6700*/  SEL R13, R13, RZ, P1 ;  /* 0x000000ff0d0d7207 */ /* 0x000fe40000800000 */
[----:B------:R-:W-:-:S03]  /*6710*/  LOP3.LUT R10, R10, R3, RZ, 0x3c, !PT ;  /* 0x000000030a0a7212 */ /* 0x000fc600078e3cff */
[----:B------:R-:W-:Y:S01]  /*6720*/  IMAD R7, R13, 0x8, R0 ;  /* 0x000000080d077824 */ /* 0x000fe200078e0200 */
[----:B------:R-:W-:Y:S01]  /*6730*/  SHF.L.U32 R4, R10, 0x1f, RZ ;  /* 0x0000001f0a047819 */ /* 0x000fe200000006ff */
[----:B0-----:R-:W-:Y:S06]  /*6740*/  @!P0 BRA `(.L_x_122) ;  /* 0x0000000400548947 */ /* 0x001fec0003800000 */
.L_x_136:
[----:B------:R-:W1:Y:S01]  /*6750*/  SYNCS.PHASECHK.TRANS64.TRYWAIT P0, [R7+URZ], R4 ;  /* 0x00000004070075a7 */ /* 0x000e62000800017f */
[----:B0-----:R-:W-:-:S05]  /*6760*/  VIADD R2, R13, 0x1 ;  /* 0x000000010d027836 */ /* 0x001fca0000000000 */
[----:B------:R-:W-:-:S04]  /*6770*/  ISETP.NE.AND P1, PT, R2, 0x7, PT ;  /* 0x000000070200780c */ /* 0x000fc80003f25270 */
[----:B------:R-:W-:Y:S02]  /*6780*/  SEL R3, RZ, 0x1, P1 ;  /* 0x00000001ff037807 */ /* 0x000fe40000800000 */
[----:B------:R-:W-:Y:S02]  /*6790*/  SEL R9, R2, RZ, P1 ;  /* 0x000000ff02097207 */ /* 0x000fe40000800000 */
[----:B------:R-:W-:-:S03]  /*67a0*/  LOP3.LUT R10, R10, R3, RZ, 0x3c, !PT ;  /* 0x000000030a0a7212 */ /* 0x000fc600078e3cff */
[----:B------:R-:W-:Y:S01]  /*67b0*/  IMAD R6, R9, 0x8, R0 ;  /* 0x0000000809067824 */ /* 0x000fe200078e0200 */
[----:B------:R-:W-:Y:S01]  /*67c0*/  SHF.L.U32 R5, R10, 0x1f, RZ ;  /* 0x0000001f0a057819 */ /* 0x000fe200000006ff */
[----:B-1----:R-:W-:Y:S06]  /*67d0*/  @!P0 BRA `(.L_x_123) ;  /* 0x0000000400448947 */ /* 0x002fec0003800000 */
.L_x_137:
[----:B------:R-:W1:Y:S01]  /*67e0*/  SYNCS.PHASECHK.TRANS64.TRYWAIT P0, [R6+URZ], R5 ;  /* 0x00000005060075a7 */ /* 0x000e62000800017f */
[----:B------:R-:W-:-:S05]  /*67f0*/  VIADD R2, R9, 0x1 ;  /* 0x0000000109027836 */ /* 0x000fca0000000000 */
[----:B------:R-:W-:-:S04]  /*6800*/  ISETP.NE.AND P1, PT, R2, 0x7, PT ;  /* 0x000000070200780c */ /* 0x000fc80003f25270 */
[----:B------:R-:W-:Y:S02]  /*6810*/  SEL R3, RZ, 0x1, P1 ;  /* 0x00000001ff037807 */ /* 0x000fe40000800000 */
[----:B0-----:R-:W-:Y:S02]  /*6820*/  SEL R7, R2, RZ, P1 ;  /* 0x000000ff02077207 */ /* 0x001fe40000800000 */
[----:B------:R-:W-:-:S03]  /*6830*/  LOP3.LUT R10, R10, R3, RZ, 0x3c, !PT ;  /* 0x000000030a0a7212 */ /* 0x000fc600078e3cff */
[----:B------:R-:W-:Y:S01]  /*6840*/  IMAD R9, R7, 0x8, R0 ;  /* 0x0000000807097824 */ /* 0x000fe200078e0200 */
[----:B------:R-:W-:Y:S01]  /*6850*/  SHF.L.U32 R4, R10, 0x1f, RZ ;  /* 0x0000001f0a047819 */ /* 0x000fe200000006ff */
[----:B-1----:R-:W-:Y:S06]  /*6860*/  @!P0 BRA `(.L_x_124) ;  /* 0x0000000400348947 */ /* 0x002fec0003800000 */
.L_x_138:
[----:B------:R-:W1:Y:S01]  /*6870*/  SYNCS.PHASECHK.TRANS64.TRYWAIT P0, [R9+URZ], R4 ;  /* 0x00000004090075a7 */ /* 0x000e62000800017f */
[----:B------:R-:W-:-:S05]  /*6880*/  VIADD R2, R7, 0x1 ;  /* 0x0000000107027836 */ /* 0x000fca0000000000 */
[----:B------:R-:W-:-:S04]  /*6890*/  ISETP.NE.AND P1, PT, R2, 0x7, PT ;  /* 0x000000070200780c */ /* 0x000fc80003f25270 */
[----:B------:R-:W-:Y:S02]  /*68a0*/  SEL R3, RZ, 0x1, P1 ;  /* 0x00000001ff037807 */ /* 0x000fe40000800000 */
[----:B------:R-:W-:Y:S02]  /*68b0*/  SEL R7, R2, RZ, P1 ;  /* 0x000000ff02077207 */ /* 0x000fe40000800000 */
[----:B------:R-:W-:-:S03]  /*68c0*/  LOP3.LUT R10, R10, R3, RZ, 0x3c, !PT ;  /* 0x000000030a0a7212 */ /* 0x000fc600078e3cff */
[----:B------:R-:W-:Y:S01]  /*68d0*/  IMAD R8, R7, 0x8, R0 ;  /* 0x0000000807087824 */ /* 0x000fe200078e0200 */
[----:B0-----:R-:W-:Y:S01]  /*68e0*/  SHF.L.U32 R5, R10, 0x1f, RZ ;  /* 0x0000001f0a057819 */ /* 0x001fe200000006ff */
[----:B-1----:R-:W-:Y:S06]  /*68f0*/  @!P0 BRA `(.L_x_125) ;  /* 0x0000000400248947 */ /* 0x002fec0003800000 */
.L_x_139:
[----:B------:R-:W1:Y:S01]  /*6900*/  SYNCS.PHASECHK.TRANS64.TRYWAIT P0, [R8+URZ], R5 ;  /* 0x00000005080075a7 */ /* 0x000e62000800017f */
[----:B------:R-:W-:-:S05]  /*6910*/  VIADD R2, R7, 0x1 ;  /* 0x0000000107027836 */ /* 0x000fca0000000000 */
[----:B------:R-:W-:-:S04]  /*6920*/  ISETP.NE.AND P1, PT, R2, 0x7, PT ;  /* 0x000000070200780c */ /* 0x000fc80003f25270 */
[----:B------:R-:W-:Y:S02]  /*6930*/  SEL R3, RZ, 0x1, P1 ;  /* 0x00000001ff037807 */ /* 0x000fe40000800000 */
[----:B------:R-:W-:Y:S02]  /*6940*/  SEL R7, R2, RZ, P1 ;  /* 0x000000ff02077207 */ /* 0x000fe40000800000 */
[----:B0-----:R-:W-:-:S03]  /*6950*/  LOP3.LUT R9, R10, R3, RZ, 0x3c, !PT ;  /* 0x000000030a097212 */ /* 0x001fc600078e3cff */
[----:B------:R-:W-:Y:S01]  /*6960*/  IMAD R11, R7, 0x8, R0 ;  /* 0x00000008070b7824 */ /* 0x000fe200078e0200 */
[----:B------:R-:W-:Y:S01]  /*6970*/  SHF.L.U32 R6, R9, 0x1f, RZ ;  /* 0x0000001f09067819 */ /* 0x000fe200000006ff */
[----:B-1----:R-:W-:Y:S06]  /*6980*/  @!P0 BRA `(.L_x_126) ;  /* 0x0000000400148947 */ /* 0x002fec0003800000 */
.L_x_140:
[----:B------:R-:W1:Y:S01]  /*6990*/  SYNCS.PHASECHK.TRANS64.TRYWAIT P0, [R11+URZ], R6 ;  /* 0x000000060b0075a7 */ /* 0x000e62000800017f */
[----:B------:R-:W-:-:S05]  /*69a0*/  VIADD R2, R7, 0x1 ;  /* 0x0000000107027836 */ /* 0x000fca0000000000 */
[----:B------:R-:W-:-:S04]  /*69b0*/  ISETP.NE.AND P1, PT, R2, 0x7, PT ;  /* 0x000000070200780c */ /* 0x000fc80003f25270 */
[----:B------:R-:W-:Y:S02]  /*69c0*/  SEL R4, RZ, 0x1, P1 ;  /* 0x00000001ff047807 */ /* 0x000fe40000800000 */
[----:B------:R-:W-:Y:S02]  /*69d0*/  SEL R3, R2, RZ, P1 ;  /* 0x000000ff02037207 */ /* 0x000fe40000800000 */
[----:B------:R-:W-:Y:S01]  /*69e0*/  LOP3.LUT R4, R9, R4, RZ, 0x3c, !PT ;  /* 0x0000000409047212 */ /* 0x000fe200078e3cff */
[----:B-1----:R-:W-:Y:S06]  /*69f0*/  @!P0 BRA `(.L_x_127) ;  /* 0x00000004000c8947 */ /* 0x002fec0003800000 */
.L_x_141:
[----:B------:R-:W-:Y:S01]  /*6a00*/  IMAD R3, R3, 0x8, R0 ;  /* 0x0000000803037824 */ /* 0x000fe200078e0200 */
[----:B------:R-:W-:-:S07]  /*6a10*/  SHF.L.U32 R0, R4, 0x1f, RZ ;  /* 0x0000001f04007819 */ /* 0x000fce00000006ff */
.L_x_128:
[----:B--2---:R2:W3:Y:S02]  /*6a20*/  SYNCS.PHASECHK.TRANS64.TRYWAIT P0, [R3+URZ], R0 ;  /* 0x00000000030075a7 */ /* 0x0044e4000800017f */
[----:B---3--:R-:W-:Y:S05]  /*6a30*/  @!P0 NANOSLEEP.SYNCS 0x989680 ;  /* 0x009896800000895d */ /* 0x008fea0003900000 */
[----:B------:R-:W3:Y:S02]  /*6a40*/  @!P0 SYNCS.PHASECHK.TRANS64 P0, [R3+URZ], R0 ;  /* 0x00000000030085a7 */ /* 0x000ee4000800007f */
[----:B---3--:R-:W-:Y:S05]  /*6a50*/  @!P0 BRA `(.L_x_128) ;  /* 0xfffffffc00f08947 */ /* 0x008fea000383ffff */
.L_x_120:
[----:B------:R-:W-:Y:S05]  /*6a60*/  BSYNC B0 ;  /* 0x0000000000007941 */ /* 0x000fea0003800000 */
.L_x_119:
[----:B------:R-:W-:Y:S05]  /*6a70*/  EXIT ;  /* 0x000000000000794d */ /* 0x000fea0003800000 */
.L_x_17:
[----:B-1----:R-:W-:-:S04]  /*6a80*/  IMAD.U32 R7, RZ, RZ, UR6 ;  /* 0x00000006ff077e24 */ /* 0x002fc8000f8e00ff */
[----:B------:R1:W3:Y:S03]  /*6a90*/  SYNCS.PHASECHK.TRANS64.TRYWAIT P0, [R7+URZ], R6 ;  /* 0x00000006070075a7 */ /* 0x0002e6000800017f */
[----:B---3--:R-:W-:Y:S05]  /*6aa0*/  @!P0 NANOSLEEP.SYNCS 0x989680 ;  /* 0x009896800000895d */ /* 0x008fea0003900000 */
[----:B------:R-:W3:Y:S02]  /*6ab0*/  @!P0 SYNCS.PHASECHK.TRANS64 P0, [R7+URZ], R6 ;  /* 0x00000006070085a7 */ /* 0x000ee4000800007f */
[----:B---3--:R-:W-:Y:S05]  /*6ac0*/  @!P0 BRA `(.L_x_17) ;  /* 0xfffffffc00ec8947 */ /* 0x008fea000383ffff */
[----:B------:R-:W-:Y:S05]  /*6ad0*/  BRA `(.L_x_16) ;  /* 0xffffffa8003c7947 */ /* 0x000fea000383ffff */
.L_x_23:
[----:B-1----:R-:W-:-:S04]  /*6ae0*/  IMAD.U32 R8, RZ, RZ, UR12 ;  /* 0x0000000cff087e24 */ /* 0x002fc8000f8e00ff */
[----:B------:R1:W3:Y:S03]  /*6af0*/  SYNCS.PHASECHK.TRANS64.TRYWAIT P0, [R8+URZ], R7 ;  /* 0x00000007080075a7 */ /* 0x0002e6000800017f */
[----:B---3--:R-:W-:Y:S05]  /*6b00*/  @!P0 NANOSLEEP.SYNCS 0x989680 ;  /* 0x009896800000895d */ /* 0x008fea0003900000 */
[----:B------:R-:W3:Y:S02]  /*6b10*/  @!P0 SYNCS.PHASECHK.TRANS64 P0, [R8+URZ], R7 ;  /* 0x00000007080085a7 */ /* 0x000ee4000800007f */
[----:B---3--:R-:W-:Y:S05]  /*6b20*/  @!P0 BRA `(.L_x_23) ;  /* 0xfffffffc00ec8947 */ /* 0x008fea000383ffff */
[----:B------:R-:W-:Y:S05]  /*6b30*/  BRA `(.L_x_22) ;  /* 0xffffffac00ac7947 */ /* 0x000fea000383ffff */
.L_x_106:
[----:B------:R-:W-:Y:S01]  /*6b40*/  BSSY B1, `(.L_x_129) ;  /* 0x0000006000017945 */ /* 0x000fe20003800000 */
[----:B------:R-:W-:-:S07]  /*6b50*/  IMAD.MOV.U32 R2, RZ, RZ, -0x1 ;  /* 0xffffffffff027424 */ /* 0x000fce00078e00ff */
[----:B------:R-:W-:Y:S05]  /*6b60*/  WARPSYNC.COLLECTIVE R2, `(.L_x_130) ;  /* 0x00000000020c7348 */ /* 0x000fea0003c00000 */
[----:B------:R-:W-:Y:S02]  /*6b70*/  ELECT P1, UR62, PT ;  /* 0x00000000003e782f */ /* 0x000fe40003820000 */
[----:B------:R-:W-:Y:S01]  /*6b80*/  MOV R2, UR62 ;  /* 0x0000003e00027c02 */ /* 0x000fe20008000f00 */
[----:B------:R-:W-:Y:S10]  /*6b90*/  ENDCOLLECTIVE ;  /* 0x000000000000791b */ /* 0x000ff40003800000 */
.L_x_130:
[----:B------:R-:W-:Y:S05]  /*6ba0*/  BSYNC B1 ;  /* 0x0000000000017941 */ /* 0x000fea0003800000 */
.L_x_129:
[----:B------:R-:W-:Y:S05]  /*6bb0*/  BRA `(.L_x_131) ;  /* 0xffffffec00c87947 */ /* 0x000fea000383ffff */
.L_x_109:
[----:B-1----:R1:W2:Y:S02]  /*6bc0*/  SYNCS.PHASECHK.TRANS64.TRYWAIT P1, [R18+URZ+0x38], R7 ;  /* 0x00003807120075a7 */ /* 0x0022a4000802017f */
[----:B--2---:R-:W-:Y:S05]  /*6bd0*/  @!P1 NANOSLEEP.SYNCS 0x989680 ;  /* 0x009896800000995d */ /* 0x004fea0003900000 */
[----:B------:R-:W2:Y:S02]  /*6be0*/  @!P1 SYNCS.PHASECHK.TRANS64 P1, [R18+URZ+0x38], R7 ;  /* 0x00003807120095a7 */ /* 0x000ea4000802007f */
[----:B--2---:R-:W-:Y:S05]  /*6bf0*/  @!P1 BRA `(.L_x_109) ;  /* 0xfffffffc00f09947 */ /* 0x004fea000383ffff */
[----:B------:R-:W-:Y:S05]  /*6c00*/  BRA `(.L_x_132) ;  /* 0xffffffec00fc7947 */ /* 0x000fea000383ffff */
.L_x_118:
[----:B------:R-:W-:Y:S01]  /*6c10*/  BSSY B0, `(.L_x_133) ;  /* 0x0000006000007945 */ /* 0x000fe20003800000 */
[----:B------:R-:W-:-:S07]  /*6c20*/  IMAD.MOV.U32 R2, RZ, RZ, -0x1 ;  /* 0xffffffffff027424 */ /* 0x000fce00078e00ff */
[----:B------:R-:W-:Y:S05]  /*6c30*/  WARPSYNC.COLLECTIVE R2, `(.L_x_134) ;  /* 0x00000000020c7348 */ /* 0x000fea0003c00000 */
[----:B------:R-:W-:Y:S02]  /*6c40*/  ELECT P1, UR62, PT ;  /* 0x00000000003e782f */ /* 0x000fe40003820000 */
[----:B------:R-:W-:Y:S01]  /*6c50*/  MOV R2, UR62 ;  /* 0x0000003e00027c02 */ /* 0x000fe20008000f00 */
[----:B------:R-:W-:Y:S10]  /*6c60*/  ENDCOLLECTIVE ;  /* 0x000000000000791b */ /* 0x000ff40003800000 */
.L_x_134:
[----:B------:R-:W-:Y:S05]  /*6c70*/  BSYNC B0 ;  /* 0x0000000000007941 */ /* 0x000fea0003800000 */
.L_x_133:
[----:B------:R-:W-:Y:S01]  /*6c80*/  PLOP3.LUT P0, PT, P1, PT, PT, 0x80, 0x0 ;  /* 0x000000000000781c */ /* 0x000fe20000f0f070 */
[----:B------:R-:W-:-:S12]  /*6c90*/  BRA `(.L_x_135) ;  /* 0xfffffff800587947 */ /* 0x000fd8000383ffff */
.L_x_122:
[----:B0-----:R0:W1:Y:S02]  /*6ca0*/  SYNCS.PHASECHK.TRANS64.TRYWAIT P0, [R5+URZ], R2 ;  /* 0x00000002050075a7 */ /* 0x001064000800017f */
[----:B-1----:R-:W-:Y:S05]  /*6cb0*/  @!P0 NANOSLEEP.SYNCS 0x989680 ;  /* 0x009896800000895d */ /* 0x002fea0003900000 */
[----:B------:R-:W1:Y:S02]  /*6cc0*/  @!P0 SYNCS.PHASECHK.TRANS64 P0, [R5+URZ], R2 ;  /* 0x00000002050085a7 */ /* 0x000e64000800007f */
[----:B-1----:R-:W-:Y:S05]  /*6cd0*/  @!P0 BRA `(.L_x_122) ;  /* 0xfffffffc00f08947 */ /* 0x002fea000383ffff */
[----:B------:R-:W-:Y:S05]  /*6ce0*/  BRA `(.L_x_136) ;  /* 0xfffffff800987947 */ /* 0x000fea000383ffff */
.L_x_123:
[----:B0-----:R0:W1:Y:S02]  /*6cf0*/  SYNCS.PHASECHK.TRANS64.TRYWAIT P0, [R7+URZ], R4 ;  /* 0x00000004070075a7 */ /* 0x001064000800017f */
[----:B-1----:R-:W-:Y:S05]  /*6d00*/  @!P0 NANOSLEEP.SYNCS 0x989680 ;  /* 0x009896800000895d */ /* 0x002fea0003900000 */
[----:B------:R-:W1:Y:S02]  /*6d10*/  @!P0 SYNCS.PHASECHK.TRANS64 P0, [R7+URZ], R4 ;  /* 0x00000004070085a7 */ /* 0x000e64000800007f */
[----:B-1----:R-:W-:Y:S05]  /*6d20*/  @!P0 BRA `(.L_x_123) ;  /* 0xfffffffc00f08947 */ /* 0x002fea000383ffff */
[----:B------:R-:W-:Y:S05]  /*6d30*/  BRA `(.L_x_137) ;  /* 0xfffffff800a87947 */ /* 0x000fea000383ffff */
.L_x_124:
[----:B0-----:R0:W1:Y:S02]  /*6d40*/  SYNCS.PHASECHK.TRANS64.TRYWAIT P0, [R6+URZ], R5 ;  /* 0x00000005060075a7 */ /* 0x001064000800017f */
[----:B-1----:R-:W-:Y:S05]  /*6d50*/  @!P0 NANOSLEEP.SYNCS 0x989680 ;  /* 0x009896800000895d */ /* 0x002fea0003900000 */
[----:B------:R-:W1:Y:S02]  /*6d60*/  @!P0 SYNCS.PHASECHK.TRANS64 P0, [R6+URZ], R5 ;  /* 0x00000005060085a7 */ /* 0x000e64000800007f */
[----:B-1----:R-:W-:Y:S05]  /*6d70*/  @!P0 BRA `(.L_x_124) ;  /* 0xfffffffc00f08947 */ /* 0x002fea000383ffff */
[----:B------:R-:W-:Y:S05]  /*6d80*/  BRA `(.L_x_138) ;  /* 0xfffffff800b87947 */ /* 0x000fea000383ffff */
.L_x_125:
[----:B0-----:R0:W1:Y:S02]  /*6d90*/  SYNCS.PHASECHK.TRANS64.TRYWAIT P0, [R9+URZ], R4 ;  /* 0x00000004090075a7 */ /* 0x001064000800017f */
[----:B-1----:R-:W-:Y:S05]  /*6da0*/  @!P0 NANOSLEEP.SYNCS 0x989680 ;  /* 0x009896800000895d */ /* 0x002fea0003900000 */
[----:B------:R-:W1:Y:S02]  /*6db0*/  @!P0 SYNCS.PHASECHK.TRANS64 P0, [R9+URZ], R4 ;  /* 0x00000004090085a7 */ /* 0x000e64000800007f */
[----:B-1----:R-:W-:Y:S05]  /*6dc0*/  @!P0 BRA `(.L_x_125) ;  /* 0xfffffffc00f08947 */ /* 0x002fea000383ffff */
[----:B------:R-:W-:Y:S05]  /*6dd0*/  BRA `(.L_x_139) ;  /* 0xfffffff800c87947 */ /* 0x000fea000383ffff */
.L_x_126:
[----:B0-----:R0:W1:Y:S02]  /*6de0*/  SYNCS.PHASECHK.TRANS64.TRYWAIT P0, [R8+URZ], R5 ;  /* 0x00000005080075a7 */ /* 0x001064000800017f */
[----:B-1----:R-:W-:Y:S05]  /*6df0*/  @!P0 NANOSLEEP.SYNCS 0x989680 ;  /* 0x009896800000895d */ /* 0x002fea0003900000 */
[----:B------:R-:W1:Y:S02]  /*6e00*/  @!P0 SYNCS.PHASECHK.TRANS64 P0, [R8+URZ], R5 ;  /* 0x00000005080085a7 */ /* 0x000e64000800007f */
[----:B-1----:R-:W-:Y:S05]  /*6e10*/  @!P0 BRA `(.L_x_126) ;  /* 0xfffffffc00f08947 */ /* 0x002fea000383ffff */
[----:B------:R-:W-:Y:S05]  /*6e20*/  BRA `(.L_x_140) ;  /* 0xfffffff800d87947 */ /* 0x000fea000383ffff */
.L_x_127:
[----:B-1----:R1:W2:Y:S02]  /*6e30*/  SYNCS.PHASECHK.TRANS64.TRYWAIT P0, [R11+URZ], R6 ;  /* 0x000000060b0075a7 */ /* 0x0022a4000800017f */
[----:B--2---:R-:W-:Y:S05]  /*6e40*/  @!P0 NANOSLEEP.SYNCS 0x989680 ;  /* 0x009896800000895d */ /* 0x004fea0003900000 */
[----:B------:R-:W2:Y:S02]  /*6e50*/  @!P0 SYNCS.PHASECHK.TRANS64 P0, [R11+URZ], R6 ;  /* 0x000000060b0085a7 */ /* 0x000ea4000800007f */
[----:B--2---:R-:W-:Y:S05]  /*6e60*/  @!P0 BRA `(.L_x_127) ;  /* 0xfffffffc00f08947 */ /* 0x004fea000383ffff */
[----:B------:R-:W-:Y:S05]  /*6e70*/  BRA `(.L_x_141) ;  /* 0xfffffff800e07947 */ /* 0x000fea000383ffff */
.L_x_142:
[----:B------:R-:W-:-:S00]  /*6e80*/  BRA `(.L_x_142) ;  /* 0xfffffffc00fc7947 */ /* 0x000fc0000383ffff */
[----:B------:R-:W-:-:S00]  /*6e90*/  NOP ;  /* 0x0000000000007918 */ /* 0x000fc00000000000 */
        /* <DEDUP_REMOVED lines=14> */
.L_x_143:


//--------------------- .nv.shared._ZN7cutlass13device_kernelINS_4gemm6kernel13GemmUniversalIN4cute5tupleIJiiiiEEENS1_10collective13CollectiveMmaINS1_37MainloopSm90TmaGmmaWarpSpecializedFP8ILi7ENS5_IJNS4_1CILi1EEESB_SB_EEENS1_35KernelTmaWarpSpecializedCooperativeEEENS5_IJNSA_ILi128EEENSA_ILi64EEENSA_ILi32EEEEEENS_12float_e5m2_tENS5_IJlSB_lEEESJ_SK_NS4_8TiledMMAINS4_8MMA_AtomIJNS4_4SM904GMMA30MMA_64x64x32_F32E5M2E5M2_SS_TNILNSO_7ScaleInE1ELSQ_1EEEEEENS4_6LayoutINS5_IJNSA_ILi2EEESB_SB_EEENS5_IJSB_NSA_ILi0EEESW_EEEEENS5_IJNS4_10UnderscoreESZ_SZ_EEEEENS4_13SM90_TMA_LOADENS4_14ComposedLayoutINS4_7SwizzleILi1ELi4ELi3EEENS4_18smem_ptr_flag_bitsILi8EEENST_INS5_IJNSA_ILi8EEESH_EEENS5_IJSH_SB_EEEEEEEvNS4_8identityES12_S1C_vS1D_EENS_8epilogue10collective6detail29Sm90TmaWarpSpecializedAdapterINS1G_15DefaultEpilogueISJ_SK_SK_NS1F_6thread17LinearCombinationISJ_Li1EffLNS1K_9ScaleType4KindE0ELNS_15FloatRoundStyleE2ESJ_EENS1_15EpilogueDefaultEEEEEvvEEEEvNT_6ParamsE --------------------------
	.section	.nv.shared._ZN7cutlass13device_kernelINS_4gemm6kernel13GemmUniversalIN4cute5tupleIJiiiiEEENS1_10collective13CollectiveMmaINS1_37MainloopSm90TmaGmmaWarpSpecializedFP8ILi7ENS5_IJNS4_1CILi1EEESB_SB_EEENS1_35KernelTmaWarpSpecializedCooperativeEEENS5_IJNSA_ILi128EEENSA_ILi64EEENSA_ILi32EEEEEENS_12float_e5m2_tENS5_IJlSB_lEEESJ_SK_NS4_8TiledMMAINS4_8MMA_AtomIJNS4_4SM904GMMA30MMA_64x64x32_F32E5M2E5M2_SS_TNILNSO_7ScaleInE1ELSQ_1EEEEEENS4_6LayoutINS5_IJNSA_ILi2EEESB_SB_EEENS5_IJSB_NSA_ILi0EEESW_EEEEENS5_IJNS4_10UnderscoreESZ_SZ_EEEEENS4_13SM90_TMA_LOADENS4_14ComposedLayoutINS4_7SwizzleILi1ELi4ELi3EEENS4_18smem_ptr_flag_bitsILi8EEENST_INS5_IJNSA_ILi8EEESH_EEENS5_IJSH_SB_EEEEEEEvNS4_8identityES12_S1C_vS1D_EENS_8epilogue10collective6detail29Sm90TmaWarpSpecializedAdapterINS1G_15DefaultEpilogueISJ_SK_SK_NS1F_6thread17LinearCombinationISJ_Li1EffLNS1K_9ScaleType4KindE0ELNS_15FloatRoundStyleE2ESJ_EENS1_15EpilogueDefaultEEEEEvvEEEEvNT_6ParamsE,"aw",@nobits
	.sectionflags	@""
	.align	16
	.zero		1024


//--------------------- .nv.shared.reserved.0     --------------------------
	.section	.nv.shared.reserved.0,"aw",@nobits
	.weak		__nv_reservedSMEM_offset_0_alias
	.size		__nv_reservedSMEM_offset_0_alias, 0, 0
	.other		__nv_reservedSMEM_offset_0_alias,@"STO_CUDA_RESERVED_SHARED STV_DEFAULT"
__nv_reservedSMEM_offset_0_alias:
	.zero		0


//--------------------- .nv.global                --------------------------
	.section	.nv.global,"aw",@nobits
.nv.global:
	.type		_ZN40_INTERNAL_ae7b8c31_4_k_cu_22d4d8e1_259584cute1_E,@object
	.size		_ZN40_INTERNAL_ae7b8c31_4_k_cu_22d4d8e1_259584cute1_E,(_ZN40_INTERNAL_ae7b8c31_4_k_cu_22d4d8e1_259584cuda3std3__45__cpo6cbeginE - _ZN40_INTERNAL_ae7b8c31_4_k_cu_22d4d8e1_259584cute1_E)
_ZN40_INTERNAL_ae7b8c31_4_k_cu_22d4d8e1_259584cute1_E:
	.zero		1
	.type		_ZN40_INTERNAL_ae7b8c31_4_k_cu_22d4d8e1_259584cuda3std3__45__cpo6cbeginE,@object
	.size		_ZN40_INTERNAL_ae7b8c31_4_k_cu_22d4d8e1_259584cuda3std3__45__cpo6cbeginE,(_ZN40_INTERNAL_ae7b8c31_4_k_cu_22d4d8e1_259584cuda3std3__48in_placeE - _ZN40_INTERNAL_ae7b8c31_4_k_cu_22d4d8e1_259584cuda3std3__45__cpo6cbeginE)
_ZN40_INTERNAL_ae7b8c31_4_k_cu_22d4d8e1_259584cuda3std3__45__cpo6cbeginE:
	.zero		1
	.type		_ZN40_INTERNAL_ae7b8c31_4_k_cu_22d4d8e1_259584cuda3std3__48in_placeE,@object
	.size		_ZN40_INTERNAL_ae7b8c31_4_k_cu_22d4d8e1_259584cuda3std3__48in_placeE,(_ZN40_INTERNAL_ae7b8c31_4_k_cu_22d4d8e1_259584cuda3std6ranges3__45__cpo9iter_moveE - _ZN40_INTERNAL_ae7b8c31_4_k_cu_22d4d8e1_259584cuda3std3__48in_placeE)
_ZN40_INTERNAL_ae7b8c31_4_k_cu_22d4d8e1_259584cuda3std3__48in_placeE:
	.zero		1
	.type		_ZN40_INTERNAL_ae7b8c31_4_k_cu_22d4d8e1_259584cuda3std6ranges3__45__cpo9iter_moveE,@object
	.size		_ZN40_INTERNAL_ae7b8c31_4_k_cu_22d4d8e1_259584cuda3std6ranges3__45__cpo9iter_moveE,(_ZN40_INTERNAL_ae7b8c31_4_k_cu_22d4d8e1_259584cuda3std3__45__cpo5beginE - _ZN40_INTERNAL_ae7b8c31_4_k_cu_22d4d8e1_259584cuda3std6ranges3__45__cpo9iter_moveE)
_ZN40_INTERNAL_ae7b8c31_4_k_cu_22d4d8e1_259584cuda3std6ranges3__45__cpo9iter_moveE:
	.zero		1
	.type		_ZN40_INTERNAL_ae7b8c31_4_k_cu_22d4d8e1_259584cuda3std3__45__cpo5beginE,@object
	.size		_ZN40_INTERNAL_ae7b8c31_4_k_cu_22d4d8e1_259584cuda3std3__45__cpo5beginE,(_ZN40_INTERNAL_ae7b8c31_4_k_cu_22d4d8e1_259584cuda3std3__442_GLOBAL__N__ae7b8c31_4_k_cu_22d4d8e1_259586ignoreE - _ZN40_INTERNAL_ae7b8c31_4_k_cu_22d4d8e1_259584cuda3std3__45__cpo5beginE)
_ZN40_INTERNAL_ae7b8c31_4_k_cu_22d4d8e1_259584cuda3std3__45__cpo5beginE:
	.zero		1
	.type		_ZN40_INTERNAL_ae7b8c31_4_k_cu_22d4d8e1_259584cuda3std3__442_GLOBAL__N__ae7b8c31_4_k_cu_22d4d8e1_259586ignoreE,@object
	.size		_ZN40_INTERNAL_ae7b8c31_4_k_cu_22d4d8e1_259584cuda3std3__442_GLOBAL__N__ae7b8c31_4_k_cu_22d4d8e1_259586ignoreE,(_ZN40_INTERNAL_ae7b8c31_4_k_cu_22d4d8e1_259584cute7productE - _ZN40_INTERNAL_ae7b8c31_4_k_cu_22d4d8e1_259584cuda3std3__442_GLOBAL__N__ae7b8c31_4_k_cu_22d4d8e1_259586ignoreE)
_ZN40_INTERNAL_ae7b8c31_4_k_cu_22d4d8e1_259584cuda3std3__442_GLOBAL__N__ae7b8c31_4_k_cu_22d4d8e1_259586ignoreE:
	.zero		1
	.type		_ZN40_INTERNAL_ae7b8c31_4_k_cu_22d4d8e1_259584cute7productE,@object
	.size		_ZN40_INTERNAL_ae7b8c31_4_k_cu_22d4d8e1_259584cute7productE,(_ZN40_INTERNAL_ae7b8c31_4_k_cu_22d4d8e1_259584cuda3std3__45__cpo3endE - _ZN40_INTERNAL_ae7b8c31_4_k_cu_22d4d8e1_259584cute7productE)
_ZN40_INTERNAL_ae7b8c31_4_k_cu_22d4d8e1_259584cute7productE:
	.zero		1
	.type		_ZN40_INTERNAL_ae7b8c31_4_k_cu_22d4d8e1_259584cuda3std3__45__cpo3endE,@object
	.size		_ZN40_INTERNAL_ae7b8c31_4_k_cu_22d4d8e1_259584cuda3std3__45__cpo3endE,(_ZN40_INTERNAL_ae7b8c31_4_k_cu_22d4d8e1_259584cuda3std3__419piecewise_constructE - _ZN40_INTERNAL_ae7b8c31_4_k_cu_22d4d8e1_259584cuda3std3__45__cpo3endE)
_ZN40_INTERNAL_ae7b8c31_4_k_cu_22d4d8e1_259584cuda3std3__45__cpo3endE:
	.zero		1
	.type		_ZN40_INTERNAL_ae7b8c31_4_k_cu_22d4d8e1_259584cuda3std3__419piecewise_constructE,@object
	.size		_ZN40_INTERNAL_ae7b8c31_4_k_cu_22d4d8e1_259584cuda3std3__419piecewise_constructE,(_ZN40_INTERNAL_ae7b8c31_4_k_cu_22d4d8e1_259584cuda3std3__45__cpo4cendE - _ZN40_INTERNAL_ae7b8c31_4_k_cu_22d4d8e1_259584cuda3std3__419piecewise_constructE)
_ZN40_INTERNAL_ae7b8c31_4_k_cu_22d4d8e1_259584cuda3std3__419piecewise_constructE:
	.zero		1
	.type		_ZN40_INTERNAL_ae7b8c31_4_k_cu_22d4d8e1_259584cuda3std3__45__cpo4cendE,@object
	.size		_ZN40_INTERNAL_ae7b8c31_4_k_cu_22d4d8e1_259584cuda3std3__45__cpo4cendE,(_ZN40_INTERNAL_ae7b8c31_4_k_cu_22d4d8e1_259584cuda3std6ranges3__45__cpo4swapE - _ZN40_INTERNAL_ae7b8c31_4_k_cu_22d4d8e1_259584cuda3std3__45__cpo4cendE)
_ZN40_INTERNAL_ae7b8c31_4_k_cu_22d4d8e1_259584cuda3std3__45__cpo4cendE:
	.zero		1
	.type		_ZN40_INTERNAL_ae7b8c31_4_k_cu_22d4d8e1_259584cuda3std6ranges3__45__cpo4swapE,@object
	.size		_ZN40_INTERNAL_ae7b8c31_4_k_cu_22d4d8e1_259584cuda3std6ranges3__45__cpo4swapE,(.L_7 - _ZN40_INTERNAL_ae7b8c31_4_k_cu_22d4d8e1_259584cuda3std6ranges3__45__cpo4swapE)
_ZN40_INTERNAL_ae7b8c31_4_k_cu_22d4d8e1_259584cuda3std6ranges3__45__cpo4swapE:
	.zero		1
.L_7:


//--------------------- .nv.constant0._ZN7cutlass13device_kernelINS_4gemm6kernel13GemmUniversalIN4cute5tupleIJiiiiEEENS1_10collective13CollectiveMmaINS1_37MainloopSm90TmaGmmaWarpSpecializedFP8ILi7ENS5_IJNS4_1CILi1EEESB_SB_EEENS1_35KernelTmaWarpSpecializedCooperativeEEENS5_IJNSA_ILi128EEENSA_ILi64EEENSA_ILi32EEEEEENS_12float_e5m2_tENS5_IJlSB_lEEESJ_SK_NS4_8TiledMMAINS4_8MMA_AtomIJNS4_4SM904GMMA30MMA_64x64x32_F32E5M2E5M2_SS_TNILNSO_7ScaleInE1ELSQ_1EEEEEENS4_6LayoutINS5_IJNSA_ILi2EEESB_SB_EEENS5_IJSB_NSA_ILi0EEESW_EEEEENS5_IJNS4_10UnderscoreESZ_SZ_EEEEENS4_13SM90_TMA_LOADENS4_14ComposedLayoutINS4_7SwizzleILi1ELi4ELi3EEENS4_18smem_ptr_flag_bitsILi8EEENST_INS5_IJNSA_ILi8EEESH_EEENS5_IJSH_SB_EEEEEEEvNS4_8identityES12_S1C_vS1D_EENS_8epilogue10collective6detail29Sm90TmaWarpSpecializedAdapterINS1G_15DefaultEpilogueISJ_SK_SK_NS1F_6thread17LinearCombinationISJ_Li1EffLNS1K_9ScaleType4KindE0ELNS_15FloatRoundStyleE2ESJ_EENS1_15EpilogueDefaultEEEEEvvEEEEvNT_6ParamsE --------------------------
	.section	.nv.constant0._ZN7cutlass13device_kernelINS_4gemm6kernel13GemmUniversalIN4cute5tupleIJiiiiEEENS1_10collective13CollectiveMmaINS1_37MainloopSm90TmaGmmaWarpSpecializedFP8ILi7ENS5_IJNS4_1CILi1EEESB_SB_EEENS1_35KernelTmaWarpSpecializedCooperativeEEENS5_IJNSA_ILi128EEENSA_ILi64EEENSA_ILi32EEEEEENS_12float_e5m2_tENS5_IJlSB_lEEESJ_SK_NS4_8TiledMMAINS4_8MMA_AtomIJNS4_4SM904GMMA30MMA_64x64x32_F32E5M2E5M2_SS_TNILNSO_7ScaleInE1ELSQ_1EEEEEENS4_6LayoutINS5_IJNSA_ILi2EEESB_SB_EEENS5_IJSB_NSA_ILi0EEESW_EEEEENS5_IJNS4_10UnderscoreESZ_SZ_EEEEENS4_13SM90_TMA_LOADENS4_14ComposedLayoutINS4_7SwizzleILi1ELi4ELi3EEENS4_18smem_ptr_flag_bitsILi8EEENST_INS5_IJNSA_ILi8EEESH_EEENS5_IJSH_SB_EEEEEEEvNS4_8identityES12_S1C_vS1D_EENS_8epilogue10collective6detail29Sm90TmaWarpSpecializedAdapterINS1G_15DefaultEpilogueISJ_SK_SK_NS1F_6thread17LinearCombinationISJ_Li1EffLNS1K_9ScaleType4KindE0ELNS_15FloatRoundStyleE2ESJ_EENS1_15EpilogueDefaultEEEEEvvEEEEvNT_6ParamsE,"a",@progbits
	.sectionflags	@""
	.align	4
.nv.constant0._ZN7cutlass13device_kernelINS_4gemm6kernel13GemmUniversalIN4cute5tupleIJiiiiEEENS1_10collective13CollectiveMmaINS1_37MainloopSm90TmaGmmaWarpSpecializedFP8ILi7ENS5_IJNS4_1CILi1EEESB_SB_EEENS1_35KernelTmaWarpSpecializedCooperativeEEENS5_IJNSA_ILi128EEENSA_ILi64EEENSA_ILi32EEEEEENS_12float_e5m2_tENS5_IJlSB_lEEESJ_SK_NS4_8TiledMMAINS4_8MMA_AtomIJNS4_4SM904GMMA30MMA_64x64x32_F32E5M2E5M2_SS_TNILNSO_7ScaleInE1ELSQ_1EEEEEENS4_6LayoutINS5_IJNSA_ILi2EEESB_SB_EEENS5_IJSB_NSA_ILi0EEESW_EEEEENS5_IJNS4_10UnderscoreESZ_SZ_EEEEENS4_13SM90_TMA_LOADENS4_14ComposedLayoutINS4_7SwizzleILi1ELi4ELi3EEENS4_18smem_ptr_flag_bitsILi8EEENST_INS5_IJNSA_ILi8EEESH_EEENS5_IJSH_SB_EEEEEEEvNS4_8identityES12_S1C_vS1D_EENS_8epilogue10collective6detail29Sm90TmaWarpSpecializedAdapterINS1G_15DefaultEpilogueISJ_SK_SK_NS1F_6thread17LinearCombinationISJ_Li1EffLNS1K_9ScaleType4KindE0ELNS_15FloatRoundStyleE2ESJ_EENS1_15EpilogueDefaultEEEEEvvEEEEvNT_6ParamsE:
	.zero		1664


//--------------------- SYMBOLS --------------------------

	.type		.nv.reservedSmem.offset0,@object
	.size		.nv.reservedSmem.offset0,0x4
